//
// Generated by NVIDIA NVVM Compiler
//
// Compiler Build ID: CL-36424714
// Cuda compilation tools, release 13.0, V13.0.88
// Based on NVVM 20.0.0
//

.version 9.0
.target sm_100
.address_size 64

	// .globl	_Z14cuda_kernel_b1iiPjS_S_S_S_lii
// _ZZ14cuda_kernel_b1iiPjS_S_S_S_liiE4down has been demoted
// _ZZ14cuda_kernel_b1iiPjS_S_S_S_liiE4left has been demoted
// _ZZ14cuda_kernel_b1iiPjS_S_S_S_liiE5right has been demoted
// _ZZ14cuda_kernel_b1iiPjS_S_S_S_liiE6bitmap has been demoted
// _ZZ14cuda_kernel_b1iiPjS_S_S_S_liiE3sum has been demoted
// _ZZ14cuda_kernel_b1iiPjS_S_S_S_liiE4usum has been demoted
// _ZZ14cuda_kernel_b2iiPjS_S_S_S_lS_iiiiiiiE4down has been demoted
// _ZZ14cuda_kernel_b2iiPjS_S_S_S_lS_iiiiiiiE4left has been demoted
// _ZZ14cuda_kernel_b2iiPjS_S_S_S_lS_iiiiiiiE5right has been demoted
// _ZZ14cuda_kernel_b2iiPjS_S_S_S_lS_iiiiiiiE6bitmap has been demoted
// _ZZ14cuda_kernel_b2iiPjS_S_S_S_lS_iiiiiiiE3sum has been demoted
// _ZZ14cuda_kernel_b2iiPjS_S_S_S_lS_iiiiiiiE4usum has been demoted

.visible .entry _Z14cuda_kernel_b1iiPjS_S_S_S_lii(
	.param .u32 _Z14cuda_kernel_b1iiPjS_S_S_S_lii_param_0,
	.param .u32 _Z14cuda_kernel_b1iiPjS_S_S_S_lii_param_1,
	.param .u64 .ptr .align 1 _Z14cuda_kernel_b1iiPjS_S_S_S_lii_param_2,
	.param .u64 .ptr .align 1 _Z14cuda_kernel_b1iiPjS_S_S_S_lii_param_3,
	.param .u64 .ptr .align 1 _Z14cuda_kernel_b1iiPjS_S_S_S_lii_param_4,
	.param .u64 .ptr .align 1 _Z14cuda_kernel_b1iiPjS_S_S_S_lii_param_5,
	.param .u64 .ptr .align 1 _Z14cuda_kernel_b1iiPjS_S_S_S_lii_param_6,
	.param .u64 _Z14cuda_kernel_b1iiPjS_S_S_S_lii_param_7,
	.param .u32 _Z14cuda_kernel_b1iiPjS_S_S_S_lii_param_8,
	.param .u32 _Z14cuda_kernel_b1iiPjS_S_S_S_lii_param_9
)
{
	.reg .pred 	%p<15>;
	.reg .b32 	%r<119>;
	.reg .b64 	%rd<26>;
	// demoted variable
	.shared .align 4 .b8 _ZZ14cuda_kernel_b1iiPjS_S_S_S_liiE4down[3840];
	// demoted variable
	.shared .align 4 .b8 _ZZ14cuda_kernel_b1iiPjS_S_S_S_liiE4left[3840];
	// demoted variable
	.shared .align 4 .b8 _ZZ14cuda_kernel_b1iiPjS_S_S_S_liiE5right[3840];
	// demoted variable
	.shared .align 4 .b8 _ZZ14cuda_kernel_b1iiPjS_S_S_S_liiE6bitmap[3840];
	// demoted variable
	.shared .align 4 .b8 _ZZ14cuda_kernel_b1iiPjS_S_S_S_liiE3sum[384];
	// demoted variable
	.shared .align 4 .b8 _ZZ14cuda_kernel_b1iiPjS_S_S_S_liiE4usum[384];
	ld.param.u32 	%r25, [_Z14cuda_kernel_b1iiPjS_S_S_S_lii_param_0];
	ld.param.u32 	%r22, [_Z14cuda_kernel_b1iiPjS_S_S_S_lii_param_1];
	ld.param.u64 	%rd6, [_Z14cuda_kernel_b1iiPjS_S_S_S_lii_param_2];
	ld.param.u64 	%rd7, [_Z14cuda_kernel_b1iiPjS_S_S_S_lii_param_3];
	ld.param.u64 	%rd8, [_Z14cuda_kernel_b1iiPjS_S_S_S_lii_param_4];
	ld.param.u64 	%rd4, [_Z14cuda_kernel_b1iiPjS_S_S_S_lii_param_5];
	ld.param.u64 	%rd5, [_Z14cuda_kernel_b1iiPjS_S_S_S_lii_param_6];
	ld.param.u64 	%rd9, [_Z14cuda_kernel_b1iiPjS_S_S_S_lii_param_7];
	ld.param.u32 	%r23, [_Z14cuda_kernel_b1iiPjS_S_S_S_lii_param_8];
	ld.param.u32 	%r24, [_Z14cuda_kernel_b1iiPjS_S_S_S_lii_param_9];
	cvta.to.global.u64 	%rd10, %rd8;
	cvta.to.global.u64 	%rd11, %rd7;
	cvta.to.global.u64 	%rd12, %rd6;
	mov.b32 	%r26, -1;
	shl.b32 	%r27, %r26, %r25;
	not.b32 	%r1, %r27;
	mov.u32 	%r2, %tid.x;
	mov.u32 	%r3, %ctaid.x;
	mov.u32 	%r28, %ntid.x;
	mad.lo.s32 	%r29, %r3, %r28, %r2;
	cvt.u64.u32 	%rd13, %r29;
	mul.wide.u32 	%rd14, %r29, 4;
	add.s64 	%rd15, %rd12, %rd14;
	ld.global.u32 	%r30, [%rd15];
	mul.lo.s32 	%r31, %r2, 40;
	mov.u32 	%r32, _ZZ14cuda_kernel_b1iiPjS_S_S_S_liiE4down;
	add.s32 	%r4, %r32, %r31;
	st.shared.u32 	[%r4], %r30;
	add.s64 	%rd16, %rd11, %rd14;
	ld.global.u32 	%r33, [%rd16];
	mov.u32 	%r34, _ZZ14cuda_kernel_b1iiPjS_S_S_S_liiE4left;
	add.s32 	%r5, %r34, %r31;
	st.shared.u32 	[%r5], %r33;
	add.s64 	%rd17, %rd10, %rd14;
	ld.global.u32 	%r35, [%rd17];
	mov.u32 	%r36, _ZZ14cuda_kernel_b1iiPjS_S_S_S_liiE5right;
	add.s32 	%r6, %r36, %r31;
	st.shared.u32 	[%r6], %r35;
	or.b32  	%r37, %r33, %r30;
	or.b32  	%r38, %r37, %r35;
	not.b32 	%r39, %r38;
	and.b32  	%r40, %r39, %r1;
	mov.u32 	%r41, _ZZ14cuda_kernel_b1iiPjS_S_S_S_liiE6bitmap;
	add.s32 	%r7, %r41, %r31;
	st.shared.u32 	[%r7], %r40;
	setp.le.s64 	%p1, %rd9, %rd13;
	shl.b32 	%r42, %r2, 2;
	mov.u32 	%r43, _ZZ14cuda_kernel_b1iiPjS_S_S_S_liiE3sum;
	add.s32 	%r8, %r43, %r42;
	mov.u32 	%r44, _ZZ14cuda_kernel_b1iiPjS_S_S_S_liiE4usum;
	add.s32 	%r9, %r44, %r42;
	@%p1 bra 	$L__BB0_11;
	mov.b64 	%rd25, 0;
	mov.b32 	%r118, 0;
	mov.u32 	%r117, %r118;
$L__BB0_2:
	shl.b32 	%r47, %r118, 2;
	add.s32 	%r12, %r7, %r47;
	ld.shared.u32 	%r13, [%r12];
	setp.ne.s32 	%p2, %r13, 0;
	@%p2 bra 	$L__BB0_4;
	add.s32 	%r118, %r118, -1;
	bra.uni 	$L__BB0_9;
$L__BB0_4:
	add.s32 	%r48, %r118, %r23;
	setp.lt.s32 	%p3, %r48, %r24;
	and.b32  	%r49, %r13, -3;
	selp.b32 	%r50, %r49, %r13, %p3;
	neg.s32 	%r51, %r50;
	and.b32  	%r15, %r50, %r51;
	xor.b32  	%r52, %r50, %r15;
	st.shared.u32 	[%r12], %r52;
	and.b32  	%r53, %r15, %r1;
	setp.eq.s32 	%p4, %r53, 0;
	@%p4 bra 	$L__BB0_8;
	add.s32 	%r16, %r118, 1;
	setp.ne.s32 	%p5, %r16, %r22;
	@%p5 bra 	$L__BB0_7;
	add.s32 	%r117, %r117, 1;
	add.s64 	%rd25, %rd25, 8;
	add.s32 	%r118, %r118, -1;
	bra.uni 	$L__BB0_9;
$L__BB0_7:
	add.s32 	%r55, %r4, %r47;
	ld.shared.u32 	%r56, [%r55];
	add.s32 	%r57, %r5, %r47;
	ld.shared.u32 	%r58, [%r57];
	add.s32 	%r59, %r6, %r47;
	ld.shared.u32 	%r60, [%r59];
	or.b32  	%r61, %r15, %r56;
	st.shared.u32 	[%r55+4], %r61;
	or.b32  	%r62, %r15, %r58;
	shl.b32 	%r63, %r62, 1;
	st.shared.u32 	[%r57+4], %r63;
	or.b32  	%r64, %r15, %r60;
	shr.u32 	%r65, %r64, 1;
	st.shared.u32 	[%r59+4], %r65;
	or.b32  	%r66, %r63, %r61;
	or.b32  	%r67, %r66, %r65;
	not.b32 	%r68, %r67;
	and.b32  	%r69, %r68, %r1;
	st.shared.u32 	[%r12+4], %r69;
	mov.u32 	%r118, %r16;
	bra.uni 	$L__BB0_9;
$L__BB0_8:
	add.s32 	%r118, %r118, -1;
$L__BB0_9:
	setp.gt.s32 	%p6, %r118, -1;
	@%p6 bra 	$L__BB0_2;
	st.shared.u32 	[%r8], %rd25;
	st.shared.u32 	[%r9], %r117;
	bra.uni 	$L__BB0_12;
$L__BB0_11:
	mov.b32 	%r45, 0;
	st.shared.u32 	[%r8], %r45;
	st.shared.u32 	[%r9], %r45;
$L__BB0_12:
	bar.sync 	0;
	and.b32  	%r70, %r2, 992;
	setp.ne.s32 	%p7, %r70, 0;
	@%p7 bra 	$L__BB0_14;
	ld.shared.u32 	%r71, [%r8+256];
	ld.shared.u32 	%r72, [%r8];
	add.s32 	%r73, %r72, %r71;
	st.shared.u32 	[%r8], %r73;
	ld.shared.u32 	%r74, [%r9+256];
	ld.shared.u32 	%r75, [%r9];
	add.s32 	%r76, %r75, %r74;
	st.shared.u32 	[%r9], %r76;
$L__BB0_14:
	bar.warp.sync 	-1;
	setp.gt.u32 	%p8, %r2, 31;
	@%p8 bra 	$L__BB0_16;
	ld.shared.u32 	%r77, [%r8+128];
	ld.shared.u32 	%r78, [%r8];
	add.s32 	%r79, %r78, %r77;
	st.shared.u32 	[%r8], %r79;
	ld.shared.u32 	%r80, [%r9+128];
	ld.shared.u32 	%r81, [%r9];
	add.s32 	%r82, %r81, %r80;
	st.shared.u32 	[%r9], %r82;
$L__BB0_16:
	bar.warp.sync 	-1;
	setp.gt.u32 	%p9, %r2, 15;
	@%p9 bra 	$L__BB0_18;
	ld.shared.u32 	%r83, [%r8+64];
	ld.shared.u32 	%r84, [%r8];
	add.s32 	%r85, %r84, %r83;
	st.shared.u32 	[%r8], %r85;
	ld.shared.u32 	%r86, [%r9+64];
	ld.shared.u32 	%r87, [%r9];
	add.s32 	%r88, %r87, %r86;
	st.shared.u32 	[%r9], %r88;
$L__BB0_18:
	bar.warp.sync 	-1;
	setp.gt.u32 	%p10, %r2, 7;
	@%p10 bra 	$L__BB0_20;
	ld.shared.u32 	%r89, [%r8+32];
	ld.shared.u32 	%r90, [%r8];
	add.s32 	%r91, %r90, %r89;
	st.shared.u32 	[%r8], %r91;
	ld.shared.u32 	%r92, [%r9+32];
	ld.shared.u32 	%r93, [%r9];
	add.s32 	%r94, %r93, %r92;
	st.shared.u32 	[%r9], %r94;
$L__BB0_20:
	bar.warp.sync 	-1;
	setp.gt.u32 	%p11, %r2, 3;
	@%p11 bra 	$L__BB0_22;
	ld.shared.u32 	%r95, [%r8+16];
	ld.shared.u32 	%r96, [%r8];
	add.s32 	%r97, %r96, %r95;
	st.shared.u32 	[%r8], %r97;
	ld.shared.u32 	%r98, [%r9+16];
	ld.shared.u32 	%r99, [%r9];
	add.s32 	%r100, %r99, %r98;
	st.shared.u32 	[%r9], %r100;
$L__BB0_22:
	bar.warp.sync 	-1;
	setp.gt.u32 	%p12, %r2, 1;
	@%p12 bra 	$L__BB0_24;
	ld.shared.u32 	%r101, [%r8+8];
	ld.shared.u32 	%r102, [%r8];
	add.s32 	%r103, %r102, %r101;
	st.shared.u32 	[%r8], %r103;
	ld.shared.u32 	%r104, [%r9+8];
	ld.shared.u32 	%r105, [%r9];
	add.s32 	%r106, %r105, %r104;
	st.shared.u32 	[%r9], %r106;
$L__BB0_24:
	bar.warp.sync 	-1;
	setp.ne.s32 	%p13, %r2, 0;
	@%p13 bra 	$L__BB0_26;
	ld.shared.u32 	%r107, [_ZZ14cuda_kernel_b1iiPjS_S_S_S_liiE3sum+4];
	ld.shared.u32 	%r108, [_ZZ14cuda_kernel_b1iiPjS_S_S_S_liiE3sum];
	add.s32 	%r109, %r108, %r107;
	st.shared.u32 	[_ZZ14cuda_kernel_b1iiPjS_S_S_S_liiE3sum], %r109;
	ld.shared.u32 	%r110, [_ZZ14cuda_kernel_b1iiPjS_S_S_S_liiE4usum+4];
	ld.shared.u32 	%r111, [_ZZ14cuda_kernel_b1iiPjS_S_S_S_liiE4usum];
	add.s32 	%r112, %r111, %r110;
	st.shared.u32 	[_ZZ14cuda_kernel_b1iiPjS_S_S_S_liiE4usum], %r112;
$L__BB0_26:
	setp.ne.s32 	%p14, %r2, 0;
	bar.warp.sync 	-1;
	@%p14 bra 	$L__BB0_28;
	ld.shared.u32 	%r113, [_ZZ14cuda_kernel_b1iiPjS_S_S_S_liiE3sum];
	cvta.to.global.u64 	%rd19, %rd4;
	mul.wide.u32 	%rd20, %r3, 4;
	add.s64 	%rd21, %rd19, %rd20;
	st.global.u32 	[%rd21], %r113;
	ld.shared.u32 	%r114, [_ZZ14cuda_kernel_b1iiPjS_S_S_S_liiE4usum];
	cvta.to.global.u64 	%rd22, %rd5;
	add.s64 	%rd23, %rd22, %rd20;
	st.global.u32 	[%rd23], %r114;
$L__BB0_28:
	ret;

}
	// .globl	_Z14cuda_kernel_b2iiPjS_S_S_S_lS_iiiiiii
.visible .entry _Z14cuda_kernel_b2iiPjS_S_S_S_lS_iiiiiii(
	.param .u32 _Z14cuda_kernel_b2iiPjS_S_S_S_lS_iiiiiii_param_0,
	.param .u32 _Z14cuda_kernel_b2iiPjS_S_S_S_lS_iiiiiii_param_1,
	.param .u64 .ptr .align 1 _Z14cuda_kernel_b2iiPjS_S_S_S_lS_iiiiiii_param_2,
	.param .u64 .ptr .align 1 _Z14cuda_kernel_b2iiPjS_S_S_S_lS_iiiiiii_param_3,
	.param .u64 .ptr .align 1 _Z14cuda_kernel_b2iiPjS_S_S_S_lS_iiiiiii_param_4,
	.param .u64 .ptr .align 1 _Z14cuda_kernel_b2iiPjS_S_S_S_lS_iiiiiii_param_5,
	.param .u64 .ptr .align 1 _Z14cuda_kernel_b2iiPjS_S_S_S_lS_iiiiiii_param_6,
	.param .u64 _Z14cuda_kernel_b2iiPjS_S_S_S_lS_iiiiiii_param_7,
	.param .u64 .ptr .align 1 _Z14cuda_kernel_b2iiPjS_S_S_S_lS_iiiiiii_param_8,
	.param .u32 _Z14cuda_kernel_b2iiPjS_S_S_S_lS_iiiiiii_param_9,
	.param .u32 _Z14cuda_kernel_b2iiPjS_S_S_S_lS_iiiiiii_param_10,
	.param .u32 _Z14cuda_kernel_b2iiPjS_S_S_S_lS_iiiiiii_param_11,
	.param .u32 _Z14cuda_kernel_b2iiPjS_S_S_S_lS_iiiiiii_param_12,
	.param .u32 _Z14cuda_kernel_b2iiPjS_S_S_S_lS_iiiiiii_param_13,
	.param .u32 _Z14cuda_kernel_b2iiPjS_S_S_S_lS_iiiiiii_param_14,
	.param .u32 _Z14cuda_kernel_b2iiPjS_S_S_S_lS_iiiiiii_param_15
)
{
	.local .align 4 .b8 	__local_depot1[108];
	.reg .b64 	%SP;
	.reg .b64 	%SPL;
	.reg .pred 	%p<62>;
	.reg .b32 	%r<338>;
	.reg .b64 	%rd<140>;
	// demoted variable
	.shared .align 4 .b8 _ZZ14cuda_kernel_b2iiPjS_S_S_S_lS_iiiiiiiE4down[3840];
	// demoted variable
	.shared .align 4 .b8 _ZZ14cuda_kernel_b2iiPjS_S_S_S_lS_iiiiiiiE4left[3840];
	// demoted variable
	.shared .align 4 .b8 _ZZ14cuda_kernel_b2iiPjS_S_S_S_lS_iiiiiiiE5right[3840];
	// demoted variable
	.shared .align 4 .b8 _ZZ14cuda_kernel_b2iiPjS_S_S_S_lS_iiiiiiiE6bitmap[3840];
	// demoted variable
	.shared .align 4 .b8 _ZZ14cuda_kernel_b2iiPjS_S_S_S_lS_iiiiiiiE3sum[384];
	// demoted variable
	.shared .align 4 .b8 _ZZ14cuda_kernel_b2iiPjS_S_S_S_lS_iiiiiiiE4usum[384];
	mov.u64 	%SPL, __local_depot1;
	ld.param.u32 	%r113, [_Z14cuda_kernel_b2iiPjS_S_S_S_lS_iiiiiii_param_0];
	ld.param.u32 	%r114, [_Z14cuda_kernel_b2iiPjS_S_S_S_lS_iiiiiii_param_1];
	ld.param.u64 	%rd18, [_Z14cuda_kernel_b2iiPjS_S_S_S_lS_iiiiiii_param_2];
	ld.param.u64 	%rd19, [_Z14cuda_kernel_b2iiPjS_S_S_S_lS_iiiiiii_param_3];
	ld.param.u64 	%rd20, [_Z14cuda_kernel_b2iiPjS_S_S_S_lS_iiiiiii_param_4];
	ld.param.u64 	%rd17, [_Z14cuda_kernel_b2iiPjS_S_S_S_lS_iiiiiii_param_6];
	ld.param.u64 	%rd21, [_Z14cuda_kernel_b2iiPjS_S_S_S_lS_iiiiiii_param_7];
	ld.param.u64 	%rd22, [_Z14cuda_kernel_b2iiPjS_S_S_S_lS_iiiiiii_param_8];
	ld.param.u32 	%r115, [_Z14cuda_kernel_b2iiPjS_S_S_S_lS_iiiiiii_param_9];
	ld.param.u32 	%r116, [_Z14cuda_kernel_b2iiPjS_S_S_S_lS_iiiiiii_param_10];
	ld.param.u32 	%r117, [_Z14cuda_kernel_b2iiPjS_S_S_S_lS_iiiiiii_param_11];
	ld.param.u32 	%r118, [_Z14cuda_kernel_b2iiPjS_S_S_S_lS_iiiiiii_param_12];
	ld.param.u32 	%r119, [_Z14cuda_kernel_b2iiPjS_S_S_S_lS_iiiiiii_param_13];
	ld.param.u32 	%r120, [_Z14cuda_kernel_b2iiPjS_S_S_S_lS_iiiiiii_param_14];
	ld.param.u32 	%r121, [_Z14cuda_kernel_b2iiPjS_S_S_S_lS_iiiiiii_param_15];
	cvta.to.global.u64 	%rd1, %rd22;
	cvta.to.global.u64 	%rd23, %rd20;
	cvta.to.global.u64 	%rd24, %rd19;
	cvta.to.global.u64 	%rd25, %rd18;
	add.u64 	%rd2, %SPL, 0;
	mov.b32 	%r122, -1;
	shl.b32 	%r123, %r122, %r113;
	not.b32 	%r1, %r123;
	mov.u32 	%r2, %tid.x;
	mov.u32 	%r3, %ctaid.x;
	mov.u32 	%r124, %ntid.x;
	mad.lo.s32 	%r4, %r3, %r124, %r2;
	cvt.u64.u32 	%rd27, %r4;
	mul.wide.u32 	%rd28, %r4, 4;
	add.s64 	%rd29, %rd25, %rd28;
	ld.global.u32 	%r125, [%rd29];
	mul.lo.s32 	%r126, %r2, 40;
	mov.u32 	%r127, _ZZ14cuda_kernel_b2iiPjS_S_S_S_lS_iiiiiiiE4down;
	add.s32 	%r5, %r127, %r126;
	st.shared.u32 	[%r5], %r125;
	add.s64 	%rd30, %rd24, %rd28;
	ld.global.u32 	%r128, [%rd30];
	mov.u32 	%r129, _ZZ14cuda_kernel_b2iiPjS_S_S_S_lS_iiiiiiiE4left;
	add.s32 	%r6, %r129, %r126;
	st.shared.u32 	[%r6], %r128;
	add.s64 	%rd31, %rd23, %rd28;
	ld.global.u32 	%r130, [%rd31];
	mov.u32 	%r131, _ZZ14cuda_kernel_b2iiPjS_S_S_S_lS_iiiiiiiE5right;
	add.s32 	%r7, %r131, %r126;
	st.shared.u32 	[%r7], %r130;
	or.b32  	%r132, %r128, %r125;
	or.b32  	%r133, %r132, %r130;
	not.b32 	%r134, %r133;
	and.b32  	%r135, %r134, %r1;
	mov.u32 	%r136, _ZZ14cuda_kernel_b2iiPjS_S_S_S_lS_iiiiiiiE6bitmap;
	add.s32 	%r8, %r136, %r126;
	st.shared.u32 	[%r8], %r135;
	setp.le.s64 	%p1, %rd21, %rd27;
	shl.b32 	%r137, %r2, 2;
	mov.u32 	%r138, _ZZ14cuda_kernel_b2iiPjS_S_S_S_lS_iiiiiiiE3sum;
	add.s32 	%r9, %r138, %r137;
	mov.u32 	%r139, _ZZ14cuda_kernel_b2iiPjS_S_S_S_lS_iiiiiiiE4usum;
	add.s32 	%r10, %r139, %r137;
	@%p1 bra 	$L__BB1_76;
	setp.lt.s32 	%p2, %r115, 1;
	@%p2 bra 	$L__BB1_14;
	mul.lo.s32 	%r11, %r115, %r4;
	and.b32  	%r12, %r115, 15;
	setp.lt.u32 	%p3, %r115, 16;
	mov.b32 	%r305, 0;
	@%p3 bra 	$L__BB1_5;
	and.b32  	%r305, %r115, 2147483632;
	mov.b32 	%r331, 0;
$L__BB1_4:
	.pragma "nounroll";
	add.s32 	%r143, %r331, %r11;
	mul.wide.u32 	%rd32, %r143, 4;
	add.s64 	%rd33, %rd1, %rd32;
	ld.global.u32 	%r144, [%rd33];
	mul.wide.u32 	%rd34, %r331, 4;
	add.s64 	%rd35, %rd2, %rd34;
	st.local.u32 	[%rd35], %r144;
	add.s32 	%r145, %r143, 1;
	mul.wide.u32 	%rd36, %r145, 4;
	add.s64 	%rd37, %rd1, %rd36;
	ld.global.u32 	%r146, [%rd37];
	st.local.u32 	[%rd35+4], %r146;
	add.s32 	%r147, %r143, 2;
	mul.wide.u32 	%rd38, %r147, 4;
	add.s64 	%rd39, %rd1, %rd38;
	ld.global.u32 	%r148, [%rd39];
	st.local.u32 	[%rd35+8], %r148;
	add.s32 	%r149, %r143, 3;
	mul.wide.u32 	%rd40, %r149, 4;
	add.s64 	%rd41, %rd1, %rd40;
	ld.global.u32 	%r150, [%rd41];
	st.local.u32 	[%rd35+12], %r150;
	add.s32 	%r151, %r143, 4;
	mul.wide.u32 	%rd42, %r151, 4;
	add.s64 	%rd43, %rd1, %rd42;
	ld.global.u32 	%r152, [%rd43];
	st.local.u32 	[%rd35+16], %r152;
	add.s32 	%r153, %r143, 5;
	mul.wide.u32 	%rd44, %r153, 4;
	add.s64 	%rd45, %rd1, %rd44;
	ld.global.u32 	%r154, [%rd45];
	st.local.u32 	[%rd35+20], %r154;
	add.s32 	%r155, %r143, 6;
	mul.wide.u32 	%rd46, %r155, 4;
	add.s64 	%rd47, %rd1, %rd46;
	ld.global.u32 	%r156, [%rd47];
	st.local.u32 	[%rd35+24], %r156;
	add.s32 	%r157, %r143, 7;
	mul.wide.u32 	%rd48, %r157, 4;
	add.s64 	%rd49, %rd1, %rd48;
	ld.global.u32 	%r158, [%rd49];
	st.local.u32 	[%rd35+28], %r158;
	add.s32 	%r159, %r143, 8;
	mul.wide.u32 	%rd50, %r159, 4;
	add.s64 	%rd51, %rd1, %rd50;
	ld.global.u32 	%r160, [%rd51];
	st.local.u32 	[%rd35+32], %r160;
	add.s32 	%r161, %r143, 9;
	mul.wide.u32 	%rd52, %r161, 4;
	add.s64 	%rd53, %rd1, %rd52;
	ld.global.u32 	%r162, [%rd53];
	st.local.u32 	[%rd35+36], %r162;
	add.s32 	%r163, %r143, 10;
	mul.wide.u32 	%rd54, %r163, 4;
	add.s64 	%rd55, %rd1, %rd54;
	ld.global.u32 	%r164, [%rd55];
	st.local.u32 	[%rd35+40], %r164;
	add.s32 	%r165, %r143, 11;
	mul.wide.u32 	%rd56, %r165, 4;
	add.s64 	%rd57, %rd1, %rd56;
	ld.global.u32 	%r166, [%rd57];
	st.local.u32 	[%rd35+44], %r166;
	add.s32 	%r167, %r143, 12;
	mul.wide.u32 	%rd58, %r167, 4;
	add.s64 	%rd59, %rd1, %rd58;
	ld.global.u32 	%r168, [%rd59];
	st.local.u32 	[%rd35+48], %r168;
	add.s32 	%r169, %r143, 13;
	mul.wide.u32 	%rd60, %r169, 4;
	add.s64 	%rd61, %rd1, %rd60;
	ld.global.u32 	%r170, [%rd61];
	st.local.u32 	[%rd35+52], %r170;
	add.s32 	%r171, %r143, 14;
	mul.wide.u32 	%rd62, %r171, 4;
	add.s64 	%rd63, %rd1, %rd62;
	ld.global.u32 	%r172, [%rd63];
	st.local.u32 	[%rd35+56], %r172;
	add.s32 	%r173, %r143, 15;
	mul.wide.u32 	%rd64, %r173, 4;
	add.s64 	%rd65, %rd1, %rd64;
	ld.global.u32 	%r174, [%rd65];
	st.local.u32 	[%rd35+60], %r174;
	add.s32 	%r331, %r331, 16;
	setp.eq.s32 	%p4, %r331, %r305;
	@%p4 bra 	$L__BB1_5;
	bra.uni 	$L__BB1_4;
$L__BB1_5:
	setp.eq.s32 	%p5, %r12, 0;
	@%p5 bra 	$L__BB1_14;
	and.b32  	%r15, %r115, 7;
	setp.lt.u32 	%p6, %r12, 8;
	@%p6 bra 	$L__BB1_8;
	add.s32 	%r175, %r305, %r11;
	mul.wide.u32 	%rd66, %r175, 4;
	add.s64 	%rd67, %rd1, %rd66;
	ld.global.u32 	%r176, [%rd67];
	mul.wide.u32 	%rd68, %r305, 4;
	add.s64 	%rd69, %rd2, %rd68;
	st.local.u32 	[%rd69], %r176;
	add.s32 	%r177, %r175, 1;
	mul.wide.u32 	%rd70, %r177, 4;
	add.s64 	%rd71, %rd1, %rd70;
	ld.global.u32 	%r178, [%rd71];
	st.local.u32 	[%rd69+4], %r178;
	add.s32 	%r179, %r175, 2;
	mul.wide.u32 	%rd72, %r179, 4;
	add.s64 	%rd73, %rd1, %rd72;
	ld.global.u32 	%r180, [%rd73];
	st.local.u32 	[%rd69+8], %r180;
	add.s32 	%r181, %r175, 3;
	mul.wide.u32 	%rd74, %r181, 4;
	add.s64 	%rd75, %rd1, %rd74;
	ld.global.u32 	%r182, [%rd75];
	st.local.u32 	[%rd69+12], %r182;
	add.s32 	%r183, %r175, 4;
	mul.wide.u32 	%rd76, %r183, 4;
	add.s64 	%rd77, %rd1, %rd76;
	ld.global.u32 	%r184, [%rd77];
	st.local.u32 	[%rd69+16], %r184;
	add.s32 	%r185, %r175, 5;
	mul.wide.u32 	%rd78, %r185, 4;
	add.s64 	%rd79, %rd1, %rd78;
	ld.global.u32 	%r186, [%rd79];
	st.local.u32 	[%rd69+20], %r186;
	add.s32 	%r187, %r175, 6;
	mul.wide.u32 	%rd80, %r187, 4;
	add.s64 	%rd81, %rd1, %rd80;
	ld.global.u32 	%r188, [%rd81];
	st.local.u32 	[%rd69+24], %r188;
	add.s32 	%r189, %r175, 7;
	mul.wide.u32 	%rd82, %r189, 4;
	add.s64 	%rd83, %rd1, %rd82;
	ld.global.u32 	%r190, [%rd83];
	st.local.u32 	[%rd69+28], %r190;
	add.s32 	%r305, %r305, 8;
$L__BB1_8:
	setp.eq.s32 	%p7, %r15, 0;
	@%p7 bra 	$L__BB1_14;
	and.b32  	%r18, %r115, 3;
	setp.lt.u32 	%p8, %r15, 4;
	@%p8 bra 	$L__BB1_11;
	add.s32 	%r191, %r305, %r11;
	mul.wide.u32 	%rd84, %r191, 4;
	add.s64 	%rd85, %rd1, %rd84;
	ld.global.u32 	%r192, [%rd85];
	mul.wide.u32 	%rd86, %r305, 4;
	add.s64 	%rd87, %rd2, %rd86;
	st.local.u32 	[%rd87], %r192;
	add.s32 	%r193, %r191, 1;
	mul.wide.u32 	%rd88, %r193, 4;
	add.s64 	%rd89, %rd1, %rd88;
	ld.global.u32 	%r194, [%rd89];
	st.local.u32 	[%rd87+4], %r194;
	add.s32 	%r195, %r191, 2;
	mul.wide.u32 	%rd90, %r195, 4;
	add.s64 	%rd91, %rd1, %rd90;
	ld.global.u32 	%r196, [%rd91];
	st.local.u32 	[%rd87+8], %r196;
	add.s32 	%r197, %r191, 3;
	mul.wide.u32 	%rd92, %r197, 4;
	add.s64 	%rd93, %rd1, %rd92;
	ld.global.u32 	%r198, [%rd93];
	st.local.u32 	[%rd87+12], %r198;
	add.s32 	%r305, %r305, 4;
$L__BB1_11:
	setp.eq.s32 	%p9, %r18, 0;
	@%p9 bra 	$L__BB1_14;
	mov.b32 	%r309, 0;
$L__BB1_13:
	.pragma "nounroll";
	add.s32 	%r200, %r305, %r11;
	mul.wide.u32 	%rd94, %r200, 4;
	add.s64 	%rd95, %rd1, %rd94;
	ld.global.u32 	%r201, [%rd95];
	mul.wide.u32 	%rd96, %r305, 4;
	add.s64 	%rd97, %rd2, %rd96;
	st.local.u32 	[%rd97], %r201;
	add.s32 	%r305, %r305, 1;
	add.s32 	%r309, %r309, 1;
	setp.ne.s32 	%p10, %r309, %r18;
	@%p10 bra 	$L__BB1_13;
$L__BB1_14:
	not.b32 	%r25, %r118;
	mul.wide.s32 	%rd98, %r117, 4;
	add.s64 	%rd3, %rd2, %rd98;
	setp.gt.s32 	%p11, %r113, 1;
	mul.wide.s32 	%rd99, %r113, 4;
	add.s64 	%rd4, %rd2, %rd99;
	mul.wide.s32 	%rd100, %r116, 4;
	add.s64 	%rd5, %rd2, %rd100;
	@%p11 bra 	$L__BB1_18;
	mov.b64 	%rd135, 0;
	mov.b32 	%r336, 0;
	mov.u32 	%r329, %r336;
$L__BB1_16:
	shl.b32 	%r203, %r336, 2;
	add.s32 	%r90, %r8, %r203;
	ld.shared.u32 	%r334, [%r90];
	add.s32 	%r92, %r5, %r203;
	ld.shared.u32 	%r93, [%r92];
	setp.ne.s32 	%p12, %r334, 0;
	@%p12 bra 	$L__BB1_60;
	add.s32 	%r336, %r336, -1;
	bra.uni 	$L__BB1_74;
$L__BB1_18:
	add.s32 	%r26, %r113, -1;
	add.s32 	%r27, %r113, -2;
	mov.b64 	%rd135, 0;
	mov.b32 	%r330, 0;
	mov.u32 	%r329, %r330;
$L__BB1_19:
	shl.b32 	%r222, %r330, 2;
	add.s32 	%r30, %r8, %r222;
	ld.shared.u32 	%r312, [%r30];
	add.s32 	%r32, %r5, %r222;
	ld.shared.u32 	%r33, [%r32];
	setp.eq.s32 	%p23, %r312, 0;
	@%p23 bra 	$L__BB1_56;
	shl.b32 	%r223, %r330, 2;
	add.s32 	%r34, %r6, %r223;
	ld.shared.u32 	%r35, [%r34];
	add.s32 	%r36, %r7, %r223;
	ld.shared.u32 	%r37, [%r36];
	add.s32 	%r38, %r330, %r115;
	setp.lt.s32 	%p24, %r38, %r116;
	@%p24 bra 	$L__BB1_25;
	setp.ne.s32 	%p25, %r38, %r117;
	@%p25 bra 	$L__BB1_26;
	and.b32  	%r39, %r33, %r118;
	setp.eq.s32 	%p26, %r39, 0;
	@%p26 bra 	$L__BB1_24;
	setp.eq.s32 	%p27, %r39, %r118;
	selp.b32 	%r224, -1, %r118, %p27;
	and.b32  	%r312, %r312, %r224;
	bra.uni 	$L__BB1_26;
$L__BB1_24:
	add.s32 	%r330, %r330, -1;
	bra.uni 	$L__BB1_57;
$L__BB1_25:
	and.b32  	%r312, %r312, %r25;
$L__BB1_26:
	neg.s32 	%r225, %r312;
	and.b32  	%r44, %r312, %r225;
	mul.wide.s32 	%rd106, %r38, 4;
	add.s64 	%rd107, %rd2, %rd106;
	st.local.u32 	[%rd107], %r44;
	xor.b32  	%r226, %r312, %r44;
	st.shared.u32 	[%r30], %r226;
	and.b32  	%r227, %r44, %r1;
	setp.eq.s32 	%p28, %r227, 0;
	@%p28 bra 	$L__BB1_55;
	add.s32 	%r45, %r330, 1;
	setp.eq.s32 	%p29, %r45, %r114;
	@%p29 bra 	$L__BB1_29;
	or.b32  	%r228, %r44, %r33;
	st.shared.u32 	[%r32+4], %r228;
	or.b32  	%r229, %r44, %r35;
	shl.b32 	%r230, %r229, 1;
	st.shared.u32 	[%r34+4], %r230;
	or.b32  	%r231, %r44, %r37;
	shr.u32 	%r232, %r231, 1;
	st.shared.u32 	[%r36+4], %r232;
	or.b32  	%r233, %r230, %r228;
	or.b32  	%r234, %r233, %r232;
	not.b32 	%r235, %r234;
	and.b32  	%r236, %r235, %r1;
	st.shared.u32 	[%r30+4], %r236;
	mov.u32 	%r330, %r45;
	bra.uni 	$L__BB1_57;
$L__BB1_29:
	and.b32  	%r237, %r312, %r119;
	setp.ne.s32 	%p30, %r237, 0;
	@%p30 bra 	$L__BB1_57;
	ld.local.u32 	%r238, [%rd3];
	setp.ne.s32 	%p31, %r238, 1;
	ld.local.u32 	%r46, [%rd4+-4];
	@%p31 bra 	$L__BB1_39;
	mov.b32 	%r314, 1;
	mov.b32 	%r313, 2;
$L__BB1_32:
	mul.wide.u32 	%rd108, %r314, 4;
	add.s64 	%rd109, %rd2, %rd108;
	setp.eq.s32 	%p32, %r46, %r313;
	ld.local.u32 	%r49, [%rd109];
	mov.b32 	%r317, 1;
	@%p32 bra 	$L__BB1_36;
	mov.b32 	%r317, 1;
	mov.u32 	%r315, %r26;
$L__BB1_34:
	setp.lt.u32 	%p33, %r49, %r317;
	@%p33 bra 	$L__BB1_36;
	shl.b32 	%r317, %r317, 1;
	mul.wide.s32 	%rd110, %r315, 4;
	add.s64 	%rd111, %rd2, %rd110;
	ld.local.u32 	%r243, [%rd111+-4];
	setp.ne.s32 	%p34, %r243, %r313;
	add.s32 	%r315, %r315, -1;
	@%p34 bra 	$L__BB1_34;
$L__BB1_36:
	setp.gt.u32 	%p35, %r49, %r317;
	mov.b64 	%rd134, 0;
	mov.b32 	%r328, 0;
	@%p35 bra 	$L__BB1_54;
	setp.lt.u32 	%p36, %r49, %r317;
	@%p36 bra 	$L__BB1_39;
	add.s32 	%r314, %r314, 1;
	shl.b32 	%r313, %r313, 1;
	setp.eq.s32 	%p37, %r314, %r113;
	mov.b64 	%rd134, 2;
	mov.b32 	%r328, 1;
	@%p37 bra 	$L__BB1_54;
	bra.uni 	$L__BB1_32;
$L__BB1_39:
	setp.ne.s32 	%p38, %r46, %r121;
	@%p38 bra 	$L__BB1_58;
	mov.b32 	%r319, 1;
	mov.u32 	%r318, %r27;
$L__BB1_41:
	mul.wide.u32 	%rd114, %r319, 4;
	add.s64 	%rd115, %rd2, %rd114;
	mul.wide.s32 	%rd116, %r318, 4;
	add.s64 	%rd117, %rd2, %rd116;
	ld.local.u32 	%r59, [%rd117];
	setp.eq.s32 	%p39, %r59, %r120;
	ld.local.u32 	%r60, [%rd115];
	mov.b32 	%r322, 1;
	@%p39 bra 	$L__BB1_45;
	mov.b32 	%r322, 1;
	mov.u32 	%r321, %r120;
$L__BB1_43:
	setp.lt.u32 	%p40, %r60, %r322;
	@%p40 bra 	$L__BB1_45;
	shl.b32 	%r322, %r322, 1;
	shr.s32 	%r321, %r321, 1;
	setp.ne.s32 	%p41, %r59, %r321;
	@%p41 bra 	$L__BB1_43;
$L__BB1_45:
	setp.gt.u32 	%p42, %r60, %r322;
	mov.b64 	%rd134, 0;
	mov.b32 	%r328, 0;
	@%p42 bra 	$L__BB1_54;
	setp.lt.u32 	%p43, %r60, %r322;
	@%p43 bra 	$L__BB1_58;
	add.s32 	%r319, %r319, 1;
	add.s32 	%r318, %r318, -1;
	setp.eq.s32 	%p44, %r319, %r113;
	mov.b64 	%rd134, 4;
	mov.b32 	%r328, 1;
	@%p44 bra 	$L__BB1_54;
	bra.uni 	$L__BB1_41;
$L__BB1_48:
	shr.s32 	%r323, %r323, 1;
	mul.wide.u32 	%rd121, %r324, 4;
	add.s64 	%rd122, %rd2, %rd121;
	setp.eq.s32 	%p46, %r85, %r323;
	ld.local.u32 	%r71, [%rd122];
	mov.b32 	%r327, 1;
	@%p46 bra 	$L__BB1_52;
	mov.b32 	%r326, 0;
	mov.b32 	%r327, 1;
$L__BB1_50:
	setp.lt.u32 	%p47, %r71, %r327;
	@%p47 bra 	$L__BB1_52;
	shl.b32 	%r327, %r327, 1;
	add.s32 	%r75, %r326, 1;
	mul.wide.u32 	%rd123, %r326, 4;
	add.s64 	%rd124, %rd2, %rd123;
	ld.local.u32 	%r257, [%rd124+4];
	setp.ne.s32 	%p48, %r257, %r323;
	mov.u32 	%r326, %r75;
	@%p48 bra 	$L__BB1_50;
$L__BB1_52:
	setp.gt.u32 	%p49, %r71, %r327;
	mov.b64 	%rd134, 0;
	mov.b32 	%r328, 0;
	@%p49 bra 	$L__BB1_54;
	setp.ge.u32 	%p50, %r71, %r327;
	add.s32 	%r324, %r324, 1;
	setp.lt.s32 	%p51, %r324, %r113;
	and.pred  	%p52, %p50, %p51;
	mov.b32 	%r328, 1;
	mov.u64 	%rd134, %rd120;
	@%p52 bra 	$L__BB1_48;
$L__BB1_54:
	add.s64 	%rd135, %rd134, %rd135;
	add.s32 	%r329, %r328, %r329;
	add.s32 	%r330, %r330, -1;
	bra.uni 	$L__BB1_57;
$L__BB1_55:
	add.s32 	%r330, %r330, -1;
	bra.uni 	$L__BB1_57;
$L__BB1_56:
	add.s32 	%r330, %r330, -1;
$L__BB1_57:
	setp.gt.s32 	%p53, %r330, -1;
	@%p53 bra 	$L__BB1_19;
	bra.uni 	$L__BB1_75;
$L__BB1_58:
	ld.local.u32 	%r252, [%rd5];
	setp.eq.s32 	%p45, %r252, %r120;
	mov.b64 	%rd120, 8;
	mov.b32 	%r328, 1;
	mov.u64 	%rd134, %rd120;
	@%p45 bra 	$L__BB1_59;
	bra.uni 	$L__BB1_54;
$L__BB1_59:
	ld.local.u32 	%r85, [%rd2];
	mov.b32 	%r324, 1;
	mov.u32 	%r323, %r120;
	bra.uni 	$L__BB1_48;
$L__BB1_60:
	add.s32 	%r95, %r6, %r203;
	ld.shared.u32 	%r96, [%r95];
	add.s32 	%r97, %r7, %r203;
	ld.shared.u32 	%r98, [%r97];
	add.s32 	%r99, %r336, %r115;
	setp.ge.s32 	%p13, %r99, %r116;
	@%p13 bra 	$L__BB1_62;
	and.b32  	%r334, %r334, %r25;
	bra.uni 	$L__BB1_66;
$L__BB1_62:
	setp.ne.s32 	%p14, %r99, %r117;
	@%p14 bra 	$L__BB1_66;
	and.b32  	%r101, %r93, %r118;
	setp.ne.s32 	%p15, %r101, 0;
	@%p15 bra 	$L__BB1_65;
	add.s32 	%r336, %r336, -1;
	bra.uni 	$L__BB1_74;
$L__BB1_65:
	setp.eq.s32 	%p16, %r101, %r118;
	selp.b32 	%r205, -1, %r118, %p16;
	and.b32  	%r334, %r334, %r205;
$L__BB1_66:
	neg.s32 	%r206, %r334;
	and.b32  	%r105, %r334, %r206;
	mul.wide.s32 	%rd102, %r99, 4;
	add.s64 	%rd103, %rd2, %rd102;
	st.local.u32 	[%rd103], %r105;
	xor.b32  	%r207, %r334, %r105;
	st.shared.u32 	[%r90], %r207;
	and.b32  	%r208, %r105, %r1;
	setp.eq.s32 	%p17, %r208, 0;
	@%p17 bra 	$L__BB1_73;
	add.s32 	%r106, %r336, 1;
	setp.ne.s32 	%p18, %r106, %r114;
	@%p18 bra 	$L__BB1_72;
	and.b32  	%r218, %r334, %r119;
	setp.ne.s32 	%p19, %r218, 0;
	@%p19 bra 	$L__BB1_74;
	ld.local.u32 	%r219, [%rd3];
	setp.eq.s32 	%p20, %r219, 1;
	mov.b64 	%rd137, 2;
	@%p20 bra 	$L__BB1_71;
	ld.local.u32 	%r220, [%rd4+-4];
	setp.eq.s32 	%p21, %r220, %r121;
	selp.b64 	%rd137, 4, 8, %p21;
$L__BB1_71:
	add.s64 	%rd135, %rd137, %rd135;
	add.s32 	%r329, %r329, 1;
	add.s32 	%r336, %r336, -1;
	bra.uni 	$L__BB1_74;
$L__BB1_72:
	or.b32  	%r209, %r105, %r93;
	st.shared.u32 	[%r92+4], %r209;
	or.b32  	%r210, %r105, %r96;
	shl.b32 	%r211, %r210, 1;
	st.shared.u32 	[%r95+4], %r211;
	or.b32  	%r212, %r105, %r98;
	shr.u32 	%r213, %r212, 1;
	st.shared.u32 	[%r97+4], %r213;
	or.b32  	%r214, %r211, %r209;
	or.b32  	%r215, %r214, %r213;
	not.b32 	%r216, %r215;
	and.b32  	%r217, %r216, %r1;
	st.shared.u32 	[%r90+4], %r217;
	mov.u32 	%r336, %r106;
	bra.uni 	$L__BB1_74;
$L__BB1_73:
	add.s32 	%r336, %r336, -1;
$L__BB1_74:
	setp.gt.s32 	%p22, %r336, -1;
	@%p22 bra 	$L__BB1_16;
$L__BB1_75:
	st.shared.u32 	[%r9], %rd135;
	st.shared.u32 	[%r10], %r329;
	bra.uni 	$L__BB1_77;
$L__BB1_76:
	mov.b32 	%r140, 0;
	st.shared.u32 	[%r9], %r140;
	st.shared.u32 	[%r10], %r140;
$L__BB1_77:
	bar.sync 	0;
	and.b32  	%r260, %r2, 992;
	setp.ne.s32 	%p54, %r260, 0;
	@%p54 bra 	$L__BB1_79;
	ld.shared.u32 	%r261, [%r9+256];
	ld.shared.u32 	%r262, [%r9];
	add.s32 	%r263, %r262, %r261;
	st.shared.u32 	[%r9], %r263;
	ld.shared.u32 	%r264, [%r10+256];
	ld.shared.u32 	%r265, [%r10];
	add.s32 	%r266, %r265, %r264;
	st.shared.u32 	[%r10], %r266;
$L__BB1_79:
	bar.warp.sync 	-1;
	setp.gt.u32 	%p55, %r2, 31;
	@%p55 bra 	$L__BB1_81;
	ld.shared.u32 	%r267, [%r9+128];
	ld.shared.u32 	%r268, [%r9];
	add.s32 	%r269, %r268, %r267;
	st.shared.u32 	[%r9], %r269;
	ld.shared.u32 	%r270, [%r10+128];
	ld.shared.u32 	%r271, [%r10];
	add.s32 	%r272, %r271, %r270;
	st.shared.u32 	[%r10], %r272;
$L__BB1_81:
	bar.warp.sync 	-1;
	setp.gt.u32 	%p56, %r2, 15;
	@%p56 bra 	$L__BB1_83;
	ld.shared.u32 	%r273, [%r9+64];
	ld.shared.u32 	%r274, [%r9];
	add.s32 	%r275, %r274, %r273;
	st.shared.u32 	[%r9], %r275;
	ld.shared.u32 	%r276, [%r10+64];
	ld.shared.u32 	%r277, [%r10];
	add.s32 	%r278, %r277, %r276;
	st.shared.u32 	[%r10], %r278;
$L__BB1_83:
	bar.warp.sync 	-1;
	setp.gt.u32 	%p57, %r2, 7;
	@%p57 bra 	$L__BB1_85;
	ld.shared.u32 	%r279, [%r9+32];
	ld.shared.u32 	%r280, [%r9];
	add.s32 	%r281, %r280, %r279;
	st.shared.u32 	[%r9], %r281;
	ld.shared.u32 	%r282, [%r10+32];
	ld.shared.u32 	%r283, [%r10];
	add.s32 	%r284, %r283, %r282;
	st.shared.u32 	[%r10], %r284;
$L__BB1_85:
	bar.warp.sync 	-1;
	setp.gt.u32 	%p58, %r2, 3;
	@%p58 bra 	$L__BB1_87;
	ld.shared.u32 	%r285, [%r9+16];
	ld.shared.u32 	%r286, [%r9];
	add.s32 	%r287, %r286, %r285;
	st.shared.u32 	[%r9], %r287;
	ld.shared.u32 	%r288, [%r10+16];
	ld.shared.u32 	%r289, [%r10];
	add.s32 	%r290, %r289, %r288;
	st.shared.u32 	[%r10], %r290;
$L__BB1_87:
	bar.warp.sync 	-1;
	setp.gt.u32 	%p59, %r2, 1;
	@%p59 bra 	$L__BB1_89;
	ld.shared.u32 	%r291, [%r9+8];
	ld.shared.u32 	%r292, [%r9];
	add.s32 	%r293, %r292, %r291;
	st.shared.u32 	[%r9], %r293;
	ld.shared.u32 	%r294, [%r10+8];
	ld.shared.u32 	%r295, [%r10];
	add.s32 	%r296, %r295, %r294;
	st.shared.u32 	[%r10], %r296;
$L__BB1_89:
	bar.warp.sync 	-1;
	setp.ne.s32 	%p60, %r2, 0;
	@%p60 bra 	$L__BB1_91;
	ld.shared.u32 	%r297, [_ZZ14cuda_kernel_b2iiPjS_S_S_S_lS_iiiiiiiE3sum+4];
	ld.shared.u32 	%r298, [_ZZ14cuda_kernel_b2iiPjS_S_S_S_lS_iiiiiiiE3sum];
	add.s32 	%r299, %r298, %r297;
	st.shared.u32 	[_ZZ14cuda_kernel_b2iiPjS_S_S_S_lS_iiiiiiiE3sum], %r299;
	ld.shared.u32 	%r300, [_ZZ14cuda_kernel_b2iiPjS_S_S_S_lS_iiiiiiiE4usum+4];
	ld.shared.u32 	%r301, [_ZZ14cuda_kernel_b2iiPjS_S_S_S_lS_iiiiiiiE4usum];
	add.s32 	%r302, %r301, %r300;
	st.shared.u32 	[_ZZ14cuda_kernel_b2iiPjS_S_S_S_lS_iiiiiiiE4usum], %r302;
$L__BB1_91:
	setp.ne.s32 	%p61, %r2, 0;
	bar.warp.sync 	-1;
	@%p61 bra 	$L__BB1_93;
	ld.param.u64 	%rd132, [_Z14cuda_kernel_b2iiPjS_S_S_S_lS_iiiiiii_param_5];
	ld.shared.u32 	%r303, [_ZZ14cuda_kernel_b2iiPjS_S_S_S_lS_iiiiiiiE3sum];
	cvta.to.global.u64 	%rd127, %rd132;
	mul.wide.u32 	%rd128, %r3, 4;
	add.s64 	%rd129, %rd127, %rd128;
	st.global.u32 	[%rd129], %r303;
	ld.shared.u32 	%r304, [_ZZ14cuda_kernel_b2iiPjS_S_S_S_lS_iiiiiiiE4usum];
	cvta.to.global.u64 	%rd130, %rd17;
	add.s64 	%rd131, %rd130, %rd128;
	st.global.u32 	[%rd131], %r304;
$L__BB1_93:
	ret;

}


// ===== COMPILED SASS (sm_100) =====

	.target	sm_100

	.elftype	@"ET_EXEC"


//--------------------- .note.nv.tkinfo           --------------------------
	.section	.note.nv.tkinfo,"",@"SHT_NOTE"
	.sectionflags	@"SHF_NOTE_NV_TKINFO"
	.tkinfo
        /*0018*/ 	.word	0x00000002
        /*0030*/ 	.string	""
        /*0030*/ 	.string	"ptxas"
        /*0030*/ 	.string	"Cuda compilation tools, release 13.0, V13.0.88"
        /*0030*/ 	.string	"Build cuda_13.0.r13.0/compiler.36424714_0"
        /*0030*/ 	.string	"-arch sm_100 -m 64 "



//--------------------- .note.nv.cuinfo           --------------------------
	.section	.note.nv.cuinfo,"",@"SHT_NOTE"
	.sectionflags	@"SHF_NOTE_NV_CUINFO"
        /*0018*/ 	.short	0x0002
        /*001a*/ 	.short	0x0064
        /*001c*/ 	.short	0x0082
	.zero		2


//--------------------- .nv.info                  --------------------------
	.section	.nv.info,"",@"SHT_CUDA_INFO"
	.align	4


	//----- nvinfo : EIATTR_REGCOUNT
	.align		4
        /*0000*/ 	.byte	0x04, 0x2f
        /*0002*/ 	.short	(.L_1 - .L_0)
	.align		4
.L_0:
        /*0004*/ 	.word	index@(_Z14cuda_kernel_b1iiPjS_S_S_S_lii)
        /*0008*/ 	.word	0x00000018


	//----- nvinfo : EIATTR_FRAME_SIZE
	.align		4
.L_1:
        /*000c*/ 	.byte	0x04, 0x11
        /*000e*/ 	.short	(.L_3 - .L_2)
	.align		4
.L_2:
        /*0010*/ 	.word	index@(_Z14cuda_kernel_b1iiPjS_S_S_S_lii)
        /*0014*/ 	.word	0x00000000


	//----- nvinfo : EIATTR_REGCOUNT
	.align		4
.L_3:
        /*0018*/ 	.byte	0x04, 0x2f
        /*001a*/ 	.short	(.L_5 - .L_4)
	.align		4
.L_4:
        /*001c*/ 	.word	index@(_Z14cuda_kernel_b2iiPjS_S_S_S_lS_iiiiiii)
        /*0020*/ 	.word	0x00000020


	//----- nvinfo : EIATTR_FRAME_SIZE
	.align		4
.L_5:
        /*0024*/ 	.byte	0x04, 0x11
        /*0026*/ 	.short	(.L_7 - .L_6)
	.align		4
.L_6:
        /*0028*/ 	.word	index@(_Z14cuda_kernel_b2iiPjS_S_S_S_lS_iiiiiii)
        /*002c*/ 	.word	0x00000070


	//----- nvinfo : EIATTR_MIN_STACK_SIZE
	.align		4
.L_7:
        /*0030*/ 	.byte	0x04, 0x12
        /*0032*/ 	.short	(.L_9 - .L_8)
	.align		4
.L_8:
        /*0034*/ 	.word	index@(_Z14cuda_kernel_b2iiPjS_S_S_S_lS_iiiiiii)
        /*0038*/ 	.word	0x00000070


	//----- nvinfo : EIATTR_MIN_STACK_SIZE
	.align		4
.L_9:
        /*003c*/ 	.byte	0x04, 0x12
        /*003e*/ 	.short	(.L_11 - .L_10)
	.align		4
.L_10:
        /*0040*/ 	.word	index@(_Z14cuda_kernel_b1iiPjS_S_S_S_lii)
        /*0044*/ 	.word	0x00000000
.L_11:


//--------------------- .nv.compat                --------------------------
	.section	.nv.compat,"",@"SHT_CUDA_COMPAT_INFO"
	.align	4
        /*0000*/ 	.byte	0x02, 0x09, 0x00, 0x00, 0x02, 0x02, 0x01, 0x00, 0x02, 0x05, 0x05, 0x00, 0x03, 0x07, 0x01, 0x01
        /*0010*/ 	.byte	0x02, 0x03, 0x00, 0x00, 0x02, 0x06, 0x01, 0x00, 0x04, 0x0b, 0x08, 0x00, 0x09, 0x00, 0x00, 0x00
        /*0020*/ 	.byte	0x00, 0x00, 0x00, 0x00


//--------------------- .nv.info._Z14cuda_kernel_b2iiPjS_S_S_S_lS_iiiiiii --------------------------
	.section	.nv.info._Z14cuda_kernel_b2iiPjS_S_S_S_lS_iiiiiii,"",@"SHT_CUDA_INFO"
	.sectionflags	@""
	.align	4


	//----- nvinfo : EIATTR_CUDA_API_VERSION
	.align		4
        /*0000*/ 	.byte	0x04, 0x37
        /*0002*/ 	.short	(.L_13 - .L_12)
.L_12:
        /*0004*/ 	.word	0x00000082


	//----- nvinfo : EIATTR_KPARAM_INFO
	.align		4
.L_13:
        /*0008*/ 	.byte	0x04, 0x17
        /*000a*/ 	.short	(.L_15 - .L_14)
.L_14:
        /*000c*/ 	.word	0x00000000
        /*0010*/ 	.short	0x000f
        /*0012*/ 	.short	0x0058
        /*0014*/ 	.byte	0x00, 0xf0, 0x11, 0x00


	//----- nvinfo : EIATTR_KPARAM_INFO
	.align		4
.L_15:
        /*0018*/ 	.byte	0x04, 0x17
        /*001a*/ 	.short	(.L_17 - .L_16)
.L_16:
        /*001c*/ 	.word	0x00000000
        /*0020*/ 	.short	0x000e
        /*0022*/ 	.short	0x0054
        /*0024*/ 	.byte	0x00, 0xf0, 0x11, 0x00


	//----- nvinfo : EIATTR_KPARAM_INFO
	.align		4
.L_17:
        /*0028*/ 	.byte	0x04, 0x17
        /*002a*/ 	.short	(.L_19 - .L_18)
.L_18:
        /*002c*/ 	.word	0x00000000
        /*0030*/ 	.short	0x000d
        /*0032*/ 	.short	0x0050
        /*0034*/ 	.byte	0x00, 0xf0, 0x11, 0x00


	//----- nvinfo : EIATTR_KPARAM_INFO
	.align		4
.L_19:
        /*0038*/ 	.byte	0x04, 0x17
        /*003a*/ 	.short	(.L_21 - .L_20)
.L_20:
        /*003c*/ 	.word	0x00000000
        /*0040*/ 	.short	0x000c
        /*0042*/ 	.short	0x004c
        /*0044*/ 	.byte	0x00, 0xf0, 0x11, 0x00


	//----- nvinfo : EIATTR_KPARAM_INFO
	.align		4
.L_21:
        /*0048*/ 	.byte	0x04, 0x17
        /*004a*/ 	.short	(.L_23 - .L_22)
.L_22:
        /*004c*/ 	.word	0x00000000
        /*0050*/ 	.short	0x000b
        /*0052*/ 	.short	0x0048
        /*0054*/ 	.byte	0x00, 0xf0, 0x11, 0x00


	//----- nvinfo : EIATTR_KPARAM_INFO
	.align		4
.L_23:
        /*0058*/ 	.byte	0x04, 0x17
        /*005a*/ 	.short	(.L_25 - .L_24)
.L_24:
        /*005c*/ 	.word	0x00000000
        /*0060*/ 	.short	0x000a
        /*0062*/ 	.short	0x0044
        /*0064*/ 	.byte	0x00, 0xf0, 0x11, 0x00


	//----- nvinfo : EIATTR_KPARAM_INFO
	.align		4
.L_25:
        /*0068*/ 	.byte	0x04, 0x17
        /*006a*/ 	.short	(.L_27 - .L_26)
.L_26:
        /*006c*/ 	.word	0x00000000
        /*0070*/ 	.short	0x0009
        /*0072*/ 	.short	0x0040
        /*0074*/ 	.byte	0x00, 0xf0, 0x11, 0x00


	//----- nvinfo : EIATTR_KPARAM_INFO
	.align		4
.L_27:
        /*0078*/ 	.byte	0x04, 0x17
        /*007a*/ 	.short	(.L_29 - .L_28)
.L_28:
        /*007c*/ 	.word	0x00000000
        /*0080*/ 	.short	0x0008
        /*0082*/ 	.short	0x0038
        /*0084*/ 	.byte	0x00, 0xf5, 0x21, 0x00


	//----- nvinfo : EIATTR_KPARAM_INFO
	.align		4
.L_29:
        /*0088*/ 	.byte	0x04, 0x17
        /*008a*/ 	.short	(.L_31 - .L_30)
.L_30:
        /*008c*/ 	.word	0x00000000
        /*0090*/ 	.short	0x0007
        /*0092*/ 	.short	0x0030
        /*0094*/ 	.byte	0x00, 0xf0, 0x21, 0x00


	//----- nvinfo : EIATTR_KPARAM_INFO
	.align		4
.L_31:
        /*0098*/ 	.byte	0x04, 0x17
        /*009a*/ 	.short	(.L_33 - .L_32)
.L_32:
        /*009c*/ 	.word	0x00000000
        /*00a0*/ 	.short	0x0006
        /*00a2*/ 	.short	0x0028
        /*00a4*/ 	.byte	0x00, 0xf5, 0x21, 0x00


	//----- nvinfo : EIATTR_KPARAM_INFO
	.align		4
.L_33:
        /*00a8*/ 	.byte	0x04, 0x17
        /*00aa*/ 	.short	(.L_35 - .L_34)
.L_34:
        /*00ac*/ 	.word	0x00000000
        /*00b0*/ 	.short	0x0005
        /*00b2*/ 	.short	0x0020
        /*00b4*/ 	.byte	0x00, 0xf5, 0x21, 0x00


	//----- nvinfo : EIATTR_KPARAM_INFO
	.align		4
.L_35:
        /*00b8*/ 	.byte	0x04, 0x17
        /*00ba*/ 	.short	(.L_37 - .L_36)
.L_36:
        /*00bc*/ 	.word	0x00000000
        /*00c0*/ 	.short	0x0004
        /*00c2*/ 	.short	0x0018
        /*00c4*/ 	.byte	0x00, 0xf5, 0x21, 0x00


	//----- nvinfo : EIATTR_KPARAM_INFO
	.align		4
.L_37:
        /*00c8*/ 	.byte	0x04, 0x17
        /*00ca*/ 	.short	(.L_39 - .L_38)
.L_38:
        /*00cc*/ 	.word	0x00000000
        /*00d0*/ 	.short	0x0003
        /*00d2*/ 	.short	0x0010
        /*00d4*/ 	.byte	0x00, 0xf5, 0x21, 0x00


	//----- nvinfo : EIATTR_KPARAM_INFO
	.align		4
.L_39:
        /*00d8*/ 	.byte	0x04, 0x17
        /*00da*/ 	.short	(.L_41 - .L_40)
.L_40:
        /*00dc*/ 	.word	0x00000000
        /*00e0*/ 	.short	0x0002
        /*00e2*/ 	.short	0x0008
        /*00e4*/ 	.byte	0x00, 0xf5, 0x21, 0x00


	//----- nvinfo : EIATTR_KPARAM_INFO
	.align		4
.L_41:
        /*00e8*/ 	.byte	0x04, 0x17
        /*00ea*/ 	.short	(.L_43 - .L_42)
.L_42:
        /*00ec*/ 	.word	0x00000000
        /*00f0*/ 	.short	0x0001
        /*00f2*/ 	.short	0x0004
        /*00f4*/ 	.byte	0x00, 0xf0, 0x11, 0x00


	//----- nvinfo : EIATTR_KPARAM_INFO
	.align		4
.L_43:
        /*00f8*/ 	.byte	0x04, 0x17
        /*00fa*/ 	.short	(.L_45 - .L_44)
.L_44:
        /*00fc*/ 	.word	0x00000000
        /*0100*/ 	.short	0x0000
        /*0102*/ 	.short	0x0000
        /*0104*/ 	.byte	0x00, 0xf0, 0x11, 0x00


	//----- nvinfo : EIATTR_SPARSE_MMA_MASK
	.align		4
.L_45:
        /*0108*/ 	.byte	0x03, 0x50
        /*010a*/ 	.short	0x0000


	//----- nvinfo : EIATTR_MAXREG_COUNT
	.align		4
        /*010c*/ 	.byte	0x03, 0x1b
        /*010e*/ 	.short	0x00ff


	//----- nvinfo : EIATTR_NUM_BARRIERS
	.align		4
        /*0110*/ 	.byte	0x02, 0x4c
        /*0112*/ 	.byte	0x01
	.zero		1


	//----- nvinfo : EIATTR_MERCURY_ISA_VERSION
	.align		4
        /*0114*/ 	.byte	0x03, 0x5f
        /*0116*/ 	.short	0x0101


	//----- nvinfo : EIATTR_COOP_GROUP_MASK_REGIDS
	.align		4
        /*0118*/ 	.byte	0x04, 0x29
        /*011a*/ 	.short	(.L_47 - .L_46)


	//   ....[0]....
.L_46:
        /*011c*/ 	.word	0xffffffff


	//   ....[1]....
        /*0120*/ 	.word	0xffffffff


	//   ....[2]....
        /*0124*/ 	.word	0xffffffff


	//   ....[3]....
        /*0128*/ 	.word	0xffffffff


	//   ....[4]....
        /*012c*/ 	.word	0xffffffff


	//   ....[5]....
        /*0130*/ 	.word	0xffffffff


	//   ....[6]....
        /*0134*/ 	.word	0xffffffff


	//----- nvinfo : EIATTR_COOP_GROUP_INSTR_OFFSETS
	.align		4
.L_47:
        /*0138*/ 	.byte	0x04, 0x28
        /*013a*/ 	.short	(.L_49 - .L_48)


	//   ....[0]....
.L_48:
        /*013c*/ 	.word	0x00002010


	//   ....[1]....
        /*0140*/ 	.word	0x000020b0


	//   ....[2]....
        /*0144*/ 	.word	0x00002150


	//   ....[3]....
        /*0148*/ 	.word	0x000021f0


	//   ....[4]....
        /*014c*/ 	.word	0x00002290


	//   ....[5]....
        /*0150*/ 	.word	0x00002330


	//   ....[6]....
        /*0154*/ 	.word	0x000023f0


	//----- nvinfo : EIATTR_VRC_CTA_INIT_COUNT
	.align		4
.L_49:
        /*0158*/ 	.byte	0x02, 0x4a
	.zero		1
	.zero		1


	//----- nvinfo : EIATTR_EXIT_INSTR_OFFSETS
	.align		4
        /*015c*/ 	.byte	0x04, 0x1c
        /*015e*/ 	.short	(.L_51 - .L_50)


	//   ....[0]....
.L_50:
        /*0160*/ 	.word	0x00002400


	//   ....[1]....
        /*0164*/ 	.word	0x000024c0


	//----- nvinfo : EIATTR_CRS_STACK_SIZE
	.align		4
.L_51:
        /*0168*/ 	.byte	0x04, 0x1e
        /*016a*/ 	.short	(.L_53 - .L_52)
.L_52:
        /*016c*/ 	.word	0x00000000


	//----- nvinfo : EIATTR_CBANK_PARAM_SIZE
	.align		4
.L_53:
        /*0170*/ 	.byte	0x03, 0x19
        /*0172*/ 	.short	0x005c


	//----- nvinfo : EIATTR_PARAM_CBANK
	.align		4
        /*0174*/ 	.byte	0x04, 0x0a
        /*0176*/ 	.short	(.L_55 - .L_54)
	.align		4
.L_54:
        /*0178*/ 	.word	index@(.nv.constant0._Z14cuda_kernel_b2iiPjS_S_S_S_lS_iiiiiii)
        /*017c*/ 	.short	0x0380
        /*017e*/ 	.short	0x005c


	//----- nvinfo : EIATTR_SW_WAR
	.align		4
.L_55:
        /*0180*/ 	.byte	0x04, 0x36
        /*0182*/ 	.short	(.L_57 - .L_56)
.L_56:
        /*0184*/ 	.word	0x00000008
.L_57:


//--------------------- .nv.info._Z14cuda_kernel_b1iiPjS_S_S_S_lii --------------------------
	.section	.nv.info._Z14cuda_kernel_b1iiPjS_S_S_S_lii,"",@"SHT_CUDA_INFO"
	.sectionflags	@""
	.align	4


	//----- nvinfo : EIATTR_CUDA_API_VERSION
	.align		4
        /*0000*/ 	.byte	0x04, 0x37
        /*0002*/ 	.short	(.L_59 - .L_58)
.L_58:
        /*0004*/ 	.word	0x00000082


	//----- nvinfo : EIATTR_KPARAM_INFO
	.align		4
.L_59:
        /*0008*/ 	.byte	0x04, 0x17
        /*000a*/ 	.short	(.L_61 - .L_60)
.L_60:
        /*000c*/ 	.word	0x00000000
        /*0010*/ 	.short	0x0009
        /*0012*/ 	.short	0x003c
        /*0014*/ 	.byte	0x00, 0xf0, 0x11, 0x00


	//----- nvinfo : EIATTR_KPARAM_INFO
	.align		4
.L_61:
        /*0018*/ 	.byte	0x04, 0x17
        /*001a*/ 	.short	(.L_63 - .L_62)
.L_62:
        /*001c*/ 	.word	0x00000000
        /*0020*/ 	.short	0x0008
        /*0022*/ 	.short	0x0038
        /*0024*/ 	.byte	0x00, 0xf0, 0x11, 0x00


	//----- nvinfo : EIATTR_KPARAM_INFO
	.align		4
.L_63:
        /*0028*/ 	.byte	0x04, 0x17
        /*002a*/ 	.short	(.L_65 - .L_64)
.L_64:
        /*002c*/ 	.word	0x00000000
        /*0030*/ 	.short	0x0007
        /*0032*/ 	.short	0x0030
        /*0034*/ 	.byte	0x00, 0xf0, 0x21, 0x00


	//----- nvinfo : EIATTR_KPARAM_INFO
	.align		4
.L_65:
        /*0038*/ 	.byte	0x04, 0x17
        /*003a*/ 	.short	(.L_67 - .L_66)
.L_66:
        /*003c*/ 	.word	0x00000000
        /*0040*/ 	.short	0x0006
        /*0042*/ 	.short	0x0028
        /*0044*/ 	.byte	0x00, 0xf5, 0x21, 0x00


	//----- nvinfo : EIATTR_KPARAM_INFO
	.align		4
.L_67:
        /*0048*/ 	.byte	0x04, 0x17
        /*004a*/ 	.short	(.L_69 - .L_68)
.L_68:
        /*004c*/ 	.word	0x00000000
        /*0050*/ 	.short	0x0005
        /*0052*/ 	.short	0x0020
        /*0054*/ 	.byte	0x00, 0xf5, 0x21, 0x00


	//----- nvinfo : EIATTR_KPARAM_INFO
	.align		4
.L_69:
        /*0058*/ 	.byte	0x04, 0x17
        /*005a*/ 	.short	(.L_71 - .L_70)
.L_70:
        /*005c*/ 	.word	0x00000000
        /*0060*/ 	.short	0x0004
        /*0062*/ 	.short	0x0018
        /*0064*/ 	.byte	0x00, 0xf5, 0x21, 0x00


	//----- nvinfo : EIATTR_KPARAM_INFO
	.align		4
.L_71:
        /*0068*/ 	.byte	0x04, 0x17
        /*006a*/ 	.short	(.L_73 - .L_72)
.L_72:
        /*006c*/ 	.word	0x00000000
        /*0070*/ 	.short	0x0003
        /*0072*/ 	.short	0x0010
        /*0074*/ 	.byte	0x00, 0xf5, 0x21, 0x00


	//----- nvinfo : EIATTR_KPARAM_INFO
	.align		4
.L_73:
        /*0078*/ 	.byte	0x04, 0x17
        /*007a*/ 	.short	(.L_75 - .L_74)
.L_74:
        /*007c*/ 	.word	0x00000000
        /*0080*/ 	.short	0x0002
        /*0082*/ 	.short	0x0008
        /*0084*/ 	.byte	0x00, 0xf5, 0x21, 0x00


	//----- nvinfo : EIATTR_KPARAM_INFO
	.align		4
.L_75:
        /*0088*/ 	.byte	0x04, 0x17
        /*008a*/ 	.short	(.L_77 - .L_76)
.L_76:
        /*008c*/ 	.word	0x00000000
        /*0090*/ 	.short	0x0001
        /*0092*/ 	.short	0x0004
        /*0094*/ 	.byte	0x00, 0xf0, 0x11, 0x00


	//----- nvinfo : EIATTR_KPARAM_INFO
	.align		4
.L_77:
        /*0098*/ 	.byte	0x04, 0x17
        /*009a*/ 	.short	(.L_79 - .L_78)
.L_78:
        /*009c*/ 	.word	0x00000000
        /*00a0*/ 	.short	0x0000
        /*00a2*/ 	.short	0x0000
        /*00a4*/ 	.byte	0x00, 0xf0, 0x11, 0x00


	//----- nvinfo : EIATTR_SPARSE_MMA_MASK
	.align		4
.L_79:
        /*00a8*/ 	.byte	0x03, 0x50
        /*00aa*/ 	.short	0x0000


	//----- nvinfo : EIATTR_MAXREG_COUNT
	.align		4
        /*00ac*/ 	.byte	0x03, 0x1b
        /*00ae*/ 	.short	0x00ff


	//----- nvinfo : EIATTR_NUM_BARRIERS
	.align		4
        /*00b0*/ 	.byte	0x02, 0x4c
        /*00b2*/ 	.byte	0x01
	.zero		1


	//----- nvinfo : EIATTR_MERCURY_ISA_VERSION
	.align		4
        /*00b4*/ 	.byte	0x03, 0x5f
        /*00b6*/ 	.short	0x0101


	//----- nvinfo : EIATTR_COOP_GROUP_MASK_REGIDS
	.align		4
        /*00b8*/ 	.byte	0x04, 0x29
        /*00ba*/ 	.short	(.L_81 - .L_80)


	//   ....[0]....
.L_80:
        /*00bc*/ 	.word	0xffffffff


	//   ....[1]....
        /*00c0*/ 	.word	0xffffffff


	//   ....[2]....
        /*00c4*/ 	.word	0xffffffff


	//   ....[3]....
        /*00c8*/ 	.word	0xffffffff


	//   ....[4]....
        /*00cc*/ 	.word	0xffffffff


	//   ....[5]....
        /*00d0*/ 	.word	0xffffffff


	//   ....[6]....
        /*00d4*/ 	.word	0xffffffff


	//----- nvinfo : EIATTR_COOP_GROUP_INSTR_OFFSETS
	.align		4
.L_81:
        /*00d8*/ 	.byte	0x04, 0x28
        /*00da*/ 	.short	(.L_83 - .L_82)


	//   ....[0]....
.L_82:
        /*00dc*/ 	.word	0x00000750


	//   ....[1]....
        /*00e0*/ 	.word	0x000007f0


	//   ....[2]....
        /*00e4*/ 	.word	0x00000890


	//   ....[3]....
        /*00e8*/ 	.word	0x00000930


	//   ....[4]....
        /*00ec*/ 	.word	0x000009d0


	//   ....[5]....
        /*00f0*/ 	.word	0x00000a70


	//   ....[6]....
        /*00f4*/ 	.word	0x00000b30


	//----- nvinfo : EIATTR_VRC_CTA_INIT_COUNT
	.align		4
.L_83:
        /*00f8*/ 	.byte	0x02, 0x4a
	.zero		1
	.zero		1


	//----- nvinfo : EIATTR_EXIT_INSTR_OFFSETS
	.align		4
        /*00fc*/ 	.byte	0x04, 0x1c
        /*00fe*/ 	.short	(.L_85 - .L_84)


	//   ....[0]....
.L_84:
        /*0100*/ 	.word	0x00000b40


	//   ....[1]....
        /*0104*/ 	.word	0x00000c00


	//----- nvinfo : EIATTR_CRS_STACK_SIZE
	.align		4
.L_85:
        /*0108*/ 	.byte	0x04, 0x1e
        /*010a*/ 	.short	(.L_87 - .L_86)
.L_86:
        /*010c*/ 	.word	0x00000000


	//----- nvinfo : EIATTR_CBANK_PARAM_SIZE
	.align		4
.L_87:
        /*0110*/ 	.byte	0x03, 0x19
        /*0112*/ 	.short	0x0040


	//----- nvinfo : EIATTR_PARAM_CBANK
	.align		4
        /*0114*/ 	.byte	0x04, 0x0a
        /*0116*/ 	.short	(.L_89 - .L_88)
	.align		4
.L_88:
        /*0118*/ 	.word	index@(.nv.constant0._Z14cuda_kernel_b1iiPjS_S_S_S_lii)
        /*011c*/ 	.short	0x0380
        /*011e*/ 	.short	0x0040


	//----- nvinfo : EIATTR_SW_WAR
	.align		4
.L_89:
        /*0120*/ 	.byte	0x04, 0x36
        /*0122*/ 	.short	(.L_91 - .L_90)
.L_90:
        /*0124*/ 	.word	0x00000008
.L_91:


//--------------------- .nv.callgraph             --------------------------
	.section	.nv.callgraph,"",@"SHT_CUDA_CALLGRAPH"
	.align	4
	.sectionentsize	8
	.align		4
        /*0000*/ 	.word	0x00000000
	.align		4
        /*0004*/ 	.word	0xffffffff
	.align		4
        /*0008*/ 	.word	0x00000000
	.align		4
        /*000c*/ 	.word	0xfffffffe
	.align		4
        /*0010*/ 	.word	0x00000000
	.align		4
        /*0014*/ 	.word	0xfffffffd
	.align		4
        /*0018*/ 	.word	0x00000000
	.align		4
        /*001c*/ 	.word	0xfffffffc


//--------------------- .text._Z14cuda_kernel_b2iiPjS_S_S_S_lS_iiiiiii --------------------------
	.section	.text._Z14cuda_kernel_b2iiPjS_S_S_S_lS_iiiiiii,"ax",@progbits
	.align	128
        .global         _Z14cuda_kernel_b2iiPjS_S_S_S_lS_iiiiiii
        .type           _Z14cuda_kernel_b2iiPjS_S_S_S_lS_iiiiiii,@function
        .size           _Z14cuda_kernel_b2iiPjS_S_S_S_lS_iiiiiii,(.L_x_61 - _Z14cuda_kernel_b2iiPjS_S_S_S_lS_iiiiiii)
        .other          _Z14cuda_kernel_b2iiPjS_S_S_S_lS_iiiiiii,@"STO_CUDA_ENTRY STV_DEFAULT"
_Z14cuda_kernel_b2iiPjS_S_S_S_lS_iiiiiii:
.text._Z14cuda_kernel_b2iiPjS_S_S_S_lS_iiiiiii:
[----:B------:R-:W0:Y:S01]  /*0000*/  LDC R1, c[0x0][0x37c] ;  /* 0x0000df00ff017b82 */ /* 0x000e220000000800 */
[----:B------:R-:W1:Y:S07]  /*0010*/  S2R R20, SR_TID.X ;  /* 0x0000000000147919 */ /* 0x000e6e0000002100 */
[----:B------:R-:W2:Y:S01]  /*0020*/  LDC.64 R2, c[0x0][0x388] ;  /* 0x0000e200ff027b82 */ /* 0x000ea20000000a00 */
[----:B------:R-:W1:Y:S01]  /*0030*/  LDCU UR4, c[0x0][0x360] ;  /* 0x00006c00ff0477ac */ /* 0x000e620008000800 */
[----:B0-----:R-:W-:Y:S01]  /*0040*/  VIADD R1, R1, 0xffffff90 ;  /* 0xffffff9001017836 */ /* 0x001fe20000000000 */
[----:B------:R-:W1:Y:S01]  /*0050*/  S2R R19, SR_CTAID.X ;  /* 0x0000000000137919 */ /* 0x000e620000002500 */
[----:B------:R-:W0:Y:S04]  /*0060*/  LDCU.64 UR6, c[0x0][0x358] ;  /* 0x00006b00ff0677ac */ /* 0x000e280008000a00 */
[----:B------:R-:W3:Y:S08]  /*0070*/  LDC.64 R4, c[0x0][0x390] ;  /* 0x0000e400ff047b82 */ /* 0x000ef00000000a00 */
[----:B------:R-:W4:Y:S01]  /*0080*/  LDC.64 R6, c[0x0][0x398] ;  /* 0x0000e600ff067b82 */ /* 0x000f220000000a00 */
[----:B------:R-:W5:Y:S07]  /*0090*/  S2R R21, SR_CgaCtaId ;  /* 0x0000000000157919 */ /* 0x000f6e0000008800 */
[----:B------:R-:W5:Y:S01]  /*00a0*/  LDC R17, c[0x0][0x380] ;  /* 0x0000e000ff117b82 */ /* 0x000f620000000800 */
[----:B------:R-:W-:Y:S01]  /*00b0*/  MOV R0, 0x400 ;  /* 0x0000040000007802 */ /* 0x000fe20000000f00 */
[----:B------:R-:W-:Y:S01]  /*00c0*/  IMAD.MOV.U32 R16, RZ, RZ, -0x1 ;  /* 0xffffffffff107424 */ /* 0x000fe200078e00ff */
[----:B------:R-:W0:Y:S01]  /*00d0*/  LDCU UR13, c[0x0][0x3c8] ;  /* 0x00007900ff0d77ac */ /* 0x000e220008000800 */
[----:B------:R-:W0:Y:S01]  /*00e0*/  LDCU UR10, c[0x0][0x384] ;  /* 0x00007080ff0a77ac */ /* 0x000e220008000800 */
[----:B-1----:R-:W-:Y:S01]  /*00f0*/  IMAD R18, R19, UR4, R20 ;  /* 0x0000000413127c24 */ /* 0x002fe2000f8e0214 */
[----:B------:R-:W1:Y:S03]  /*0100*/  LDCU.64 UR4, c[0x0][0x3b0] ;  /* 0x00007600ff0477ac */ /* 0x000e660008000a00 */
[C---:B--2---:R-:W-:Y:S01]  /*0110*/  IMAD.WIDE.U32 R2, R18.reuse, 0x4, R2 ;  /* 0x0000000412027825 */ /* 0x044fe200078e0002 */
[----:B------:R-:W2:Y:S03]  /*0120*/  LDCU UR11, c[0x0][0x3d0] ;  /* 0x00007a00ff0b77ac */ /* 0x000ea60008000800 */
[C---:B---3--:R-:W-:Y:S01]  /*0130*/  IMAD.WIDE.U32 R4, R18.reuse, 0x4, R4 ;  /* 0x0000000412047825 */ /* 0x048fe200078e0004 */
[----:B------:R-:W3:Y:S01]  /*0140*/  LDCU UR12, c[0x0][0x3d8] ;  /* 0x00007b00ff0c77ac */ /* 0x000ee20008000800 */
[----:B0-----:R0:W2:Y:S02]  /*0150*/  LDG.E R2, desc[UR6][R2.64] ;  /* 0x0000000602027981 */ /* 0x0010a4000c1e1900 */
[----:B----4-:R-:W-:Y:S01]  /*0160*/  IMAD.WIDE.U32 R6, R18, 0x4, R6 ;  /* 0x0000000412067825 */ /* 0x010fe200078e0006 */
[----:B------:R-:W4:Y:S01]  /*0170*/  LDCU.64 UR14, c[0x0][0x3c0] ;  /* 0x00007800ff0e77ac */ /* 0x000f220008000a00 */
[----:B------:R-:W3:Y:S04]  /*0180*/  LDG.E R5, desc[UR6][R4.64] ;  /* 0x0000000604057981 */ /* 0x000ee8000c1e1900 */
[----:B------:R-:W3:Y:S01]  /*0190*/  LDG.E R6, desc[UR6][R6.64] ;  /* 0x0000000606067981 */ /* 0x000ee2000c1e1900 */
[C---:B------:R-:W-:Y:S01]  /*01a0*/  IADD3 R8, PT, PT, R0.reuse, 0xf00, RZ ;  /* 0x00000f0000087810 */ /* 0x040fe20007ffe0ff */
[----:B------:R-:W-:-:S02]  /*01b0*/  VIADD R9, R0, 0x1e00 ;  /* 0x00001e0000097836 */ /* 0x000fc40000000000 */
[----:B------:R-:W-:Y:S01]  /*01c0*/  VIADD R10, R0, 0x2d00 ;  /* 0x00002d00000a7836 */ /* 0x000fe20000000000 */
[C---:B-----5:R-:W-:Y:S02]  /*01d0*/  LEA R15, R21.reuse, R0, 0x18 ;  /* 0x00000000150f7211 */ /* 0x060fe400078ec0ff */
[C---:B0-----:R-:W-:Y:S02]  /*01e0*/  LEA R3, R21.reuse, R8, 0x18 ;  /* 0x0000000815037211 */ /* 0x041fe400078ec0ff */
[C---:B------:R-:W-:Y:S02]  /*01f0*/  LEA R9, R21.reuse, R9, 0x18 ;  /* 0x0000000915097211 */ /* 0x040fe400078ec0ff */
[----:B------:R-:W-:Y:S01]  /*0200*/  LEA R11, R21, R10, 0x18 ;  /* 0x0000000a150b7211 */ /* 0x000fe200078ec0ff */
[----:B------:R-:W-:Y:S01]  /*0210*/  IMAD R15, R20, 0x28, R15 ;  /* 0x00000028140f7824 */ /* 0x000fe200078e020f */
[----:B------:R-:W-:Y:S01]  /*0220*/  SHF.L.U32 R16, R16, R17, RZ ;  /* 0x0000001110107219 */ /* 0x000fe200000006ff */
[----:B------:R-:W-:-:S02]  /*0230*/  IMAD R14, R20, 0x28, R3 ;  /* 0x00000028140e7824 */ /* 0x000fc400078e0203 */
[C---:B------:R-:W-:Y:S02]  /*0240*/  IMAD R13, R20.reuse, 0x28, R9 ;  /* 0x00000028140d7824 */ /* 0x040fe400078e0209 */
[----:B------:R-:W-:Y:S01]  /*0250*/  IMAD R12, R20, 0x28, R11 ;  /* 0x00000028140c7824 */ /* 0x000fe200078e020b */
[----:B-1----:R-:W-:-:S04]  /*0260*/  ISETP.GE.U32.AND P0, PT, R18, UR4, PT ;  /* 0x0000000412007c0c */ /* 0x002fc8000bf06070 */
[----:B------:R-:W-:Y:S02]  /*0270*/  ISETP.GE.AND.EX P0, PT, RZ, UR5, PT, P0 ;  /* 0x00000005ff007c0c */ /* 0x000fe4000bf06300 */
[----:B------:R-:W-:Y:S01]  /*0280*/  IADD3 R0, PT, PT, R0, 0x3d80, RZ ;  /* 0x00003d8000007810 */ /* 0x000fe20007ffe0ff */
[----:B------:R-:W-:Y:S03]  /*0290*/  BSSY.RECONVERGENT B1, `(.L_x_0) ;  /* 0x00001c5000017945 */ /* 0x000fe60003800200 */
[----:B------:R-:W-:-:S05]  /*02a0*/  LEA R3, R21, R0, 0x18 ;  /* 0x0000000015037211 */ /* 0x000fca00078ec0ff */
[----:B------:R-:W-:Y:S01]  /*02b0*/  IMAD R0, R20, 0x4, R3 ;  /* 0x0000000414007824 */ /* 0x000fe200078e0203 */
[----:B--2---:R0:W-:Y:S01]  /*02c0*/  STS [R15], R2 ;  /* 0x000000020f007388 */ /* 0x0041e20000000800 */
[----:B---3--:R-:W-:-:S03]  /*02d0*/  LOP3.LUT R7, R6, R5, R2, 0xfe, !PT ;  /* 0x0000000506077212 */ /* 0x008fc600078efe02 */
[----:B------:R0:W-:Y:S01]  /*02e0*/  STS [R14], R5 ;  /* 0x000000050e007388 */ /* 0x0001e20000000800 */
[----:B------:R-:W-:-:S03]  /*02f0*/  LOP3.LUT R7, R7, R16, RZ, 0x3, !PT ;  /* 0x0000001007077212 */ /* 0x000fc600078e03ff */
[----:B------:R0:W-:Y:S04]  /*0300*/  STS [R13], R6 ;  /* 0x000000060d007388 */ /* 0x0001e80000000800 */
[----:B------:R0:W-:Y:S01]  /*0310*/  STS [R12], R7 ;  /* 0x000000070c007388 */ /* 0x0001e20000000800 */
[----:B----4-:R-:W-:Y:S05]  /*0320*/  @P0 BRA `(.L_x_1) ;  /* 0x0000001800d00947 */ /* 0x010fea0003800000 */
[----:B------:R-:W1:Y:S02]  /*0330*/  LDCU UR9, c[0x0][0x3c0] ;  /* 0x00007800ff0977ac */ /* 0x000e640008000800 */
[----:B-1----:R-:W-:-:S09]  /*0340*/  UISETP.GE.AND UP0, UPT, UR9, 0x1, UPT ;  /* 0x000000010900788c */ /* 0x002fd2000bf06270 */
[----:B------:R-:W-:Y:S05]  /*0350*/  BRA.U !UP0, `(.L_x_2) ;  /* 0x0000000908447547 */ /* 0x000fea000b800000 */
[----:B------:R-:W-:Y:S01]  /*0360*/  UISETP.GE.U32.AND UP0, UPT, UR9, 0x10, UPT ;  /* 0x000000100900788c */ /* 0x000fe2000bf06070 */
[----:B------:R-:W-:Y:S01]  /*0370*/  IMAD.MOV.U32 R21, RZ, RZ, RZ ;  /* 0x000000ffff157224 */ /* 0x000fe200078e00ff */
[----:B------:R-:W-:-:S04]  /*0380*/  ULOP3.LUT UR4, UR9, 0xf, URZ, 0xc0, !UPT ;  /* 0x0000000f09047892 */ /* 0x000fc8000f8ec0ff */
[----:B------:R-:W-:-:S03]  /*0390*/  UISETP.NE.AND UP1, UPT, UR4, URZ, UPT ;  /* 0x000000ff0400728c */ /* 0x000fc6000bf25270 */
[----:B------:R-:W-:Y:S08]  /*03a0*/  BRA.U !UP0, `(.L_x_3) ;  /* 0x0000000508007547 */ /* 0x000ff0000b800000 */
[----:B------:R-:W-:Y:S01]  /*03b0*/  ULOP3.LUT UR5, UR9, 0x7ffffff0, URZ, 0xc0, !UPT ;  /* 0x7ffffff009057892 */ /* 0x000fe2000f8ec0ff */
[----:B------:R-:W-:-:S05]  /*03c0*/  HFMA2 R22, -RZ, RZ, 0, 0 ;  /* 0x00000000ff167431 */ /* 0x000fca00000001ff */
[----:B------:R-:W-:-:S07]  /*03d0*/  IMAD.U32 R21, RZ, RZ, UR5 ;  /* 0x00000005ff157e24 */ /* 0x000fce000f8e00ff */
.L_x_4:
[----:B-1----:R-:W1:Y:S01]  /*03e0*/  LDC.64 R24, c[0x0][0x3b8] ;  /* 0x0000ee00ff187b82 */ /* 0x002e620000000a00 */
[----:B------:R-:W-:-:S04]  /*03f0*/  IMAD R27, R18, UR9, R22 ;  /* 0x00000009121b7c24 */ /* 0x000fc8000f8e0216 */
[C---:B0-----:R-:W-:Y:S01]  /*0400*/  VIADD R7, R27.reuse, 0x4 ;  /* 0x000000041b077836 */ /* 0x041fe20000000000 */
[C---:B------:R-:W-:Y:S01]  /*0410*/  IADD3 R5, PT, PT, R27.reuse, 0x2, RZ ;  /* 0x000000021b057810 */ /* 0x040fe20007ffe0ff */
[C---:B------:R-:W-:Y:S01]  /*0420*/  VIADD R29, R27.reuse, 0x3 ;  /* 0x000000031b1d7836 */ /* 0x040fe20000000000 */
[C---:B------:R-:W-:Y:S01]  /*0430*/  IADD3 R11, PT, PT, R27.reuse, 0x5, RZ ;  /* 0x000000051b0b7810 */ /* 0x040fe20007ffe0ff */
[C---:B------:R-:W-:Y:S02]  /*0440*/  VIADD R9, R27.reuse, 0x1 ;  /* 0x000000011b097836 */ /* 0x040fe40000000000 */
[C---:B------:R-:W-:Y:S02]  /*0450*/  VIADD R23, R27.reuse, 0x6 ;  /* 0x000000061b177836 */ /* 0x040fe40000000000 */
[----:B------:R-:W-:Y:S02]  /*0460*/  VIADD R26, R27, 0x7 ;  /* 0x000000071b1a7836 */ /* 0x000fe40000000000 */
[----:B-1----:R-:W-:-:S04]  /*0470*/  IMAD.WIDE.U32 R4, R5, 0x4, R24 ;  /* 0x0000000405047825 */ /* 0x002fc800078e0018 */
[--C-:B------:R-:W-:Y:S02]  /*0480*/  IMAD.WIDE.U32 R6, R7, 0x4, R24.reuse ;  /* 0x0000000407067825 */ /* 0x100fe400078e0018 */
[----:B------:R-:W2:Y:S02]  /*0490*/  LDG.E R4, desc[UR6][R4.64] ;  /* 0x0000000604047981 */ /* 0x000ea4000c1e1900 */
[--C-:B------:R-:W-:Y:S02]  /*04a0*/  IMAD.WIDE.U32 R28, R29, 0x4, R24.reuse ;  /* 0x000000041d1c7825 */ /* 0x100fe400078e0018 */
[----:B------:R-:W3:Y:S02]  /*04b0*/  LDG.E R6, desc[UR6][R6.64] ;  /* 0x0000000606067981 */ /* 0x000ee4000c1e1900 */
[----:B------:R-:W-:-:S04]  /*04c0*/  IMAD.WIDE.U32 R10, R11, 0x4, R24 ;  /* 0x000000040b0a7825 */ /* 0x000fc800078e0018 */
[--C-:B------:R-:W-:Y:S01]  /*04d0*/  IMAD.WIDE.U32 R2, R27, 0x4, R24.reuse ;  /* 0x000000041b027825 */ /* 0x100fe200078e0018 */
[----:B------:R0:W2:Y:S03]  /*04e0*/  LDG.E R5, desc[UR6][R28.64] ;  /* 0x000000061c057981 */ /* 0x0000a6000c1e1900 */
[--C-:B------:R-:W-:Y:S01]  /*04f0*/  IMAD.WIDE.U32 R8, R9, 0x4, R24.reuse ;  /* 0x0000000409087825 */ /* 0x100fe200078e0018 */
[----:B------:R1:W3:Y:S04]  /*0500*/  LDG.E R7, desc[UR6][R10.64] ;  /* 0x000000060a077981 */ /* 0x0002e8000c1e1900 */
[----:B------:R-:W4:Y:S01]  /*0510*/  LDG.E R2, desc[UR6][R2.64] ;  /* 0x0000000602027981 */ /* 0x000f22000c1e1900 */
[----:B0-----:R-:W-:-:S04]  /*0520*/  IMAD.WIDE.U32 R28, R23, 0x4, R24 ;  /* 0x00000004171c7825 */ /* 0x001fc800078e0018 */
[----:B-1----:R-:W-:Y:S01]  /*0530*/  IMAD.WIDE.U32 R10, R26, 0x4, R24 ;  /* 0x000000041a0a7825 */ /* 0x002fe200078e0018 */
[----:B------:R-:W4:Y:S04]  /*0540*/  LDG.E R3, desc[UR6][R8.64] ;  /* 0x0000000608037981 */ /* 0x000f28000c1e1900 */
[----:B------:R0:W5:Y:S04]  /*0550*/  LDG.E R8, desc[UR6][R28.64] ;  /* 0x000000061c087981 */ /* 0x000168000c1e1900 */
[----:B------:R1:W5:Y:S01]  /*0560*/  LDG.E R9, desc[UR6][R10.64] ;  /* 0x000000060a097981 */ /* 0x000362000c1e1900 */
[----:B------:R-:W-:Y:S01]  /*0570*/  VIADD R26, R27, 0x8 ;  /* 0x000000081b1a7836 */ /* 0x000fe20000000000 */
[----:B------:R-:W-:-:S03]  /*0580*/  LEA R23, R22, R1, 0x2 ;  /* 0x0000000116177211 */ /* 0x000fc600078e10ff */
[----:B0-----:R-:W-:-:S04]  /*0590*/  IMAD.WIDE.U32 R28, R26, 0x4, R24 ;  /* 0x000000041a1c7825 */ /* 0x001fc800078e0018 */
[C---:B------:R-:W-:Y:S01]  /*05a0*/  VIADD R26, R27.reuse, 0x9 ;  /* 0x000000091b1a7836 */ /* 0x040fe20000000000 */
[C---:B-1----:R-:W-:Y:S01]  /*05b0*/  IADD3 R11, PT, PT, R27.reuse, 0xa, RZ ;  /* 0x0000000a1b0b7810 */ /* 0x042fe20007ffe0ff */
[----:B------:R0:W5:Y:S04]  /*05c0*/  LDG.E R10, desc[UR6][R28.64] ;  /* 0x000000061c0a7981 */ /* 0x000168000c1e1900 */
[----:B--2---:R1:W-:Y:S04]  /*05d0*/  STL.64 [R23+0x8], R4 ;  /* 0x0000080417007387 */ /* 0x0043e80000100a00 */
[----:B---3--:R2:W-:Y:S01]  /*05e0*/  STL.64 [R23+0x10], R6 ;  /* 0x0000100617007387 */ /* 0x0085e20000100a00 */
[----:B-1----:R-:W-:-:S02]  /*05f0*/  VIADD R5, R27, 0xb ;  /* 0x0000000b1b057836 */ /* 0x002fc40000000000 */
[--C-:B--2---:R-:W-:Y:S01]  /*0600*/  IMAD.WIDE.U32 R6, R26, 0x4, R24.reuse ;  /* 0x000000041a067825 */ /* 0x104fe200078e0018 */
[----:B------:R-:W-:Y:S01]  /*0610*/  IADD3 R26, PT, PT, R27, 0xd, RZ ;  /* 0x0000000d1b1a7810 */ /* 0x000fe20007ffe0ff */
[----:B----4-:R1:W-:Y:S02]  /*0620*/  STL.64 [R23], R2 ;  /* 0x0000000217007387 */ /* 0x0103e40000100a00 */
[----:B0-----:R-:W-:-:S04]  /*0630*/  IMAD.WIDE.U32 R28, R5, 0x4, R24 ;  /* 0x00000004051c7825 */ /* 0x001fc800078e0018 */
[----:B------:R-:W-:Y:S02]  /*0640*/  VIADD R5, R27, 0xc ;  /* 0x0000000c1b057836 */ /* 0x000fe40000000000 */
[--C-:B-1----:R-:W-:Y:S01]  /*0650*/  IMAD.WIDE.U32 R2, R11, 0x4, R24.reuse ;  /* 0x000000040b027825 */ /* 0x102fe200078e0018 */
[----:B-----5:R0:W-:Y:S04]  /*0660*/  STL.64 [R23+0x18], R8 ;  /* 0x0000180817007387 */ /* 0x0201e80000100a00 */
[----:B------:R1:W2:Y:S01]  /*0670*/  LDG.E R11, desc[UR6][R6.64] ;  /* 0x00000006060b7981 */ /* 0x0002a2000c1e1900 */
[----:B------:R-:W-:-:S03]  /*0680*/  IMAD.WIDE.U32 R4, R5, 0x4, R24 ;  /* 0x0000000405047825 */ /* 0x000fc600078e0018 */
[----:B------:R-:W3:Y:S01]  /*0690*/  LDG.E R2, desc[UR6][R2.64] ;  /* 0x0000000602027981 */ /* 0x000ee2000c1e1900 */
[----:B0-----:R-:W-:-:S03]  /*06a0*/  VIADD R9, R27, 0xe ;  /* 0x0000000e1b097836 */ /* 0x001fc60000000000 */
[----:B------:R-:W4:Y:S01]  /*06b0*/  LDG.E R4, desc[UR6][R4.64] ;  /* 0x0000000604047981 */ /* 0x000f22000c1e1900 */
[----:B-1----:R-:W-:Y:S02]  /*06c0*/  VIADD R7, R27, 0xf ;  /* 0x0000000f1b077836 */ /* 0x002fe40000000000 */
[--C-:B------:R-:W-:Y:S01]  /*06d0*/  IMAD.WIDE.U32 R26, R26, 0x4, R24.reuse ;  /* 0x000000041a1a7825 */ /* 0x100fe200078e0018 */
[----:B------:R-:W3:Y:S03]  /*06e0*/  LDG.E R3, desc[UR6][R28.64] ;  /* 0x000000061c037981 */ /* 0x000ee6000c1e1900 */
[--C-:B------:R-:W-:Y:S01]  /*06f0*/  IMAD.WIDE.U32 R8, R9, 0x4, R24.reuse ;  /* 0x0000000409087825 */ /* 0x100fe200078e0018 */
[----:B------:R-:W4:Y:S03]  /*0700*/  LDG.E R5, desc[UR6][R26.64] ;  /* 0x000000061a057981 */ /* 0x000f26000c1e1900 */
[----:B------:R-:W-:Y:S01]  /*0710*/  IMAD.WIDE.U32 R24, R7, 0x4, R24 ;  /* 0x0000000407187825 */ /* 0x000fe200078e0018 */
[----:B------:R-:W5:Y:S04]  /*0720*/  LDG.E R6, desc[UR6][R8.64] ;  /* 0x0000000608067981 */ /* 0x000f68000c1e1900 */
[----:B------:R-:W5:Y:S01]  /*0730*/  LDG.E R7, desc[UR6][R24.64] ;  /* 0x0000000618077981 */ /* 0x000f62000c1e1900 */
[----:B------:R-:W-:-:S04]  /*0740*/  IADD3 R22, PT, PT, R22, 0x10, RZ ;  /* 0x0000001016167810 */ /* 0x000fc80007ffe0ff */
[----:B------:R-:W-:Y:S01]  /*0750*/  ISETP.NE.AND P0, PT, R22, R21, PT ;  /* 0x000000151600720c */ /* 0x000fe20003f05270 */
[----:B--2---:R1:W-:Y:S04]  /*0760*/  STL.64 [R23+0x20], R10 ;  /* 0x0000200a17007387 */ /* 0x0043e80000100a00 */
[----:B---3--:R1:W-:Y:S04]  /*0770*/  STL.64 [R23+0x28], R2 ;  /* 0x0000280217007387 */ /* 0x0083e80000100a00 */
[----:B----4-:R1:W-:Y:S04]  /*0780*/  STL.64 [R23+0x30], R4 ;  /* 0x0000300417007387 */ /* 0x0103e80000100a00 */
[----:B-----5:R1:W-:Y:S01]  /*0790*/  STL.64 [R23+0x38], R6 ;  /* 0x0000380617007387 */ /* 0x0203e20000100a00 */
[----:B------:R-:W-:Y:S05]  /*07a0*/  @P0 BRA `(.L_x_4) ;  /* 0xfffffffc000c0947 */ /* 0x000fea000383ffff */
.L_x_3:
[----:B------:R-:W-:Y:S05]  /*07b0*/  BRA.U !UP1, `(.L_x_2) ;  /* 0x00000005092c7547 */ /* 0x000fea000b800000 */
[----:B------:R-:W-:Y:S02]  /*07c0*/  UISETP.GE.U32.AND UP0, UPT, UR4, 0x8, UPT ;  /* 0x000000080400788c */ /* 0x000fe4000bf06070 */
[----:B------:R-:W-:-:S04]  /*07d0*/  ULOP3.LUT UR5, UR9, 0x7, URZ, 0xc0, !UPT ;  /* 0x0000000709057892 */ /* 0x000fc8000f8ec0ff */
[----:B------:R-:W-:-:S03]  /*07e0*/  UISETP.NE.AND UP1, UPT, UR5, URZ, UPT ;  /* 0x000000ff0500728c */ /* 0x000fc6000bf25270 */
[----:B------:R-:W-:Y:S08]  /*07f0*/  BRA.U !UP0, `(.L_x_5) ;  /* 0x00000001088c7547 */ /* 0x000ff0000b800000 */
[----:B01----:R-:W0:Y:S01]  /*0800*/  LDC.64 R2, c[0x0][0x3b8] ;  /* 0x0000ee00ff027b82 */ /* 0x003e220000000a00 */
[----:B------:R-:W-:-:S04]  /*0810*/  IMAD R7, R18, UR9, R21 ;  /* 0x0000000912077c24 */ /* 0x000fc8000f8e0215 */
[C---:B------:R-:W-:Y:S01]  /*0820*/  VIADD R25, R7.reuse, 0x1 ;  /* 0x0000000107197836 */ /* 0x040fe20000000000 */
[C---:B------:R-:W-:Y:S01]  /*0830*/  IADD3 R11, PT, PT, R7.reuse, 0x3, RZ ;  /* 0x00000003070b7810 */ /* 0x040fe20007ffe0ff */
[C---:B------:R-:W-:Y:S01]  /*0840*/  VIADD R23, R7.reuse, 0x2 ;  /* 0x0000000207177836 */ /* 0x040fe20000000000 */
[C---:B------:R-:W-:Y:S01]  /*0850*/  IADD3 R28, PT, PT, R7.reuse, 0x6, RZ ;  /* 0x00000006071c7810 */ /* 0x040fe20007ffe0ff */
[C---:B------:R-:W-:Y:S02]  /*0860*/  VIADD R9, R7.reuse, 0x4 ;  /* 0x0000000407097836 */ /* 0x040fe40000000000 */
[C---:B------:R-:W-:Y:S02]  /*0870*/  VIADD R29, R7.reuse, 0x5 ;  /* 0x00000005071d7836 */ /* 0x040fe40000000000 */
[C---:B------:R-:W-:Y:S02]  /*0880*/  VIADD R27, R7.reuse, 0x7 ;  /* 0x00000007071b7836 */ /* 0x040fe40000000000 */
[----:B0-----:R-:W-:-:S04]  /*0890*/  IMAD.WIDE.U32 R4, R7, 0x4, R2 ;  /* 0x0000000407047825 */ /* 0x001fc800078e0002 */
[--C-:B------:R-:W-:Y:S01]  /*08a0*/  IMAD.WIDE.U32 R24, R25, 0x4, R2.reuse ;  /* 0x0000000419187825 */ /* 0x100fe200078e0002 */
[----:B------:R0:W2:Y:S03]  /*08b0*/  LDG.E R26, desc[UR6][R4.64] ;  /* 0x00000006041a7981 */ /* 0x0000a6000c1e1900 */
[--C-:B------:R-:W-:Y:S02]  /*08c0*/  IMAD.WIDE.U32 R22, R23, 0x4, R2.reuse ;  /* 0x0000000417167825 */ /* 0x100fe400078e0002 */
[----:B------:R-:W3:Y:S02]  /*08d0*/  LDG.E R24, desc[UR6][R24.64] ;  /* 0x0000000618187981 */ /* 0x000ee4000c1e1900 */
[--C-:B------:R-:W-:Y:S02]  /*08e0*/  IMAD.WIDE.U32 R10, R11, 0x4, R2.reuse ;  /* 0x000000040b0a7825 */ /* 0x100fe400078e0002 */
[----:B------:R1:W4:Y:S02]  /*08f0*/  LDG.E R22, desc[UR6][R22.64] ;  /* 0x0000000616167981 */ /* 0x000324000c1e1900 */
[----:B------:R-:W-:-:S02]  /*0900*/  IMAD.WIDE.U32 R8, R9, 0x4, R2 ;  /* 0x0000000409087825 */ /* 0x000fc400078e0002 */
[----:B------:R-:W5:Y:S02]  /*0910*/  LDG.E R10, desc[UR6][R10.64] ;  /* 0x000000060a0a7981 */ /* 0x000f64000c1e1900 */
[--C-:B------:R-:W-:Y:S02]  /*0920*/  IMAD.WIDE.U32 R6, R29, 0x4, R2.reuse ;  /* 0x000000041d067825 */ /* 0x100fe400078e0002 */
[----:B------:R-:W5:Y:S02]  /*0930*/  LDG.E R8, desc[UR6][R8.64] ;  /* 0x0000000608087981 */ /* 0x000f64000c1e1900 */
[--C-:B0-----:R-:W-:Y:S02]  /*0940*/  IMAD.WIDE.U32 R4, R28, 0x4, R2.reuse ;  /* 0x000000041c047825 */ /* 0x101fe400078e0002 */
[----:B------:R-:W5:Y:S02]  /*0950*/  LDG.E R6, desc[UR6][R6.64] ;  /* 0x0000000606067981 */ /* 0x000f64000c1e1900 */
[----:B------:R-:W-:-:S02]  /*0960*/  IMAD.WIDE.U32 R2, R27, 0x4, R2 ;  /* 0x000000041b027825 */ /* 0x000fc400078e0002 */
[----:B------:R-:W5:Y:S04]  /*0970*/  LDG.E R4, desc[UR6][R4.64] ;  /* 0x0000000604047981 */ /* 0x000f68000c1e1900 */
[----:B------:R-:W5:Y:S01]  /*0980*/  LDG.E R2, desc[UR6][R2.64] ;  /* 0x0000000602027981 */ /* 0x000f62000c1e1900 */
[C---:B-1----:R-:W-:Y:S01]  /*0990*/  IMAD R23, R21.reuse, 0x4, R1 ;  /* 0x0000000415177824 */ /* 0x042fe200078e0201 */
[----:B------:R-:W-:-:S04]  /*09a0*/  IADD3 R21, PT, PT, R21, 0x8, RZ ;  /* 0x0000000815157810 */ /* 0x000fc80007ffe0ff */
[----:B--2---:R2:W-:Y:S04]  /*09b0*/  STL [R23], R26 ;  /* 0x0000001a17007387 */ /* 0x0045e80000100800 */
[----:B---3--:R2:W-:Y:S04]  /*09c0*/  STL [R23+0x4], R24 ;  /* 0x0000041817007387 */ /* 0x0085e80000100800 */
[----:B----4-:R2:W-:Y:S04]  /*09d0*/  STL [R23+0x8], R22 ;  /* 0x0000081617007387 */ /* 0x0105e80000100800 */
[----:B-----5:R2:W-:Y:S04]  /*09e0*/  STL [R23+0xc], R10 ;  /* 0x00000c0a17007387 */ /* 0x0205e80000100800 */
[----:B------:R2:W-:Y:S04]  /*09f0*/  STL [R23+0x10], R8 ;  /* 0x0000100817007387 */ /* 0x0005e80000100800 */
[----:B------:R2:W-:Y:S04]  /*0a00*/  STL [R23+0x14], R6 ;  /* 0x0000140617007387 */ /* 0x0005e80000100800 */
[----:B------:R2:W-:Y:S04]  /*0a10*/  STL [R23+0x18], R4 ;  /* 0x0000180417007387 */ /* 0x0005e80000100800 */
[----:B------:R2:W-:Y:S02]  /*0a20*/  STL [R23+0x1c], R2 ;  /* 0x00001c0217007387 */ /* 0x0005e40000100800 */
.L_x_5:
[----:B------:R-:W-:Y:S05]  /*0a30*/  BRA.U !UP1, `(.L_x_2) ;  /* 0x00000001098c7547 */ /* 0x000fea000b800000 */
[----:B------:R-:W-:Y:S02]  /*0a40*/  UISETP.GE.U32.AND UP0, UPT, UR5, 0x4, UPT ;  /* 0x000000040500788c */ /* 0x000fe4000bf06070 */
[----:B------:R-:W-:-:S04]  /*0a50*/  ULOP3.LUT UR8, UR9, 0x3, URZ, 0xc0, !UPT ;  /* 0x0000000309087892 */ /* 0x000fc8000f8ec0ff */
[----:B------:R-:W-:-:S03]  /*0a60*/  UISETP.NE.AND UP1, UPT, UR8, URZ, UPT ;  /* 0x000000ff0800728c */ /* 0x000fc6000bf25270 */
[----:B------:R-:W-:Y:S08]  /*0a70*/  BRA.U !UP0, `(.L_x_6) ;  /* 0x00000001084c7547 */ /* 0x000ff0000b800000 */
[----:B012---:R-:W0:Y:S01]  /*0a80*/  LDC.64 R4, c[0x0][0x3b8] ;  /* 0x0000ee00ff047b82 */ /* 0x007e220000000a00 */
[----:B------:R-:W-:-:S04]  /*0a90*/  IMAD R9, R18, UR9, R21 ;  /* 0x0000000912097c24 */ /* 0x000fc8000f8e0215 */
[C---:B------:R-:W-:Y:S01]  /*0aa0*/  VIADD R7, R9.reuse, 0x1 ;  /* 0x0000000109077836 */ /* 0x040fe20000000000 */
[C---:B------:R-:W-:Y:S01]  /*0ab0*/  IADD3 R11, PT, PT, R9.reuse, 0x3, RZ ;  /* 0x00000003090b7810 */ /* 0x040fe20007ffe0ff */
[C---:B------:R-:W-:Y:S02]  /*0ac0*/  VIADD R3, R9.reuse, 0x2 ;  /* 0x0000000209037836 */ /* 0x040fe40000000000 */
[----:B0-----:R-:W-:-:S04]  /*0ad0*/  IMAD.WIDE.U32 R8, R9, 0x4, R4 ;  /* 0x0000000409087825 */ /* 0x001fc800078e0004 */
[--C-:B------:R-:W-:Y:S02]  /*0ae0*/  IMAD.WIDE.U32 R6, R7, 0x4, R4.reuse ;  /* 0x0000000407067825 */ /* 0x100fe400078e0004 */
[----:B------:R-:W2:Y:S02]  /*0af0*/  LDG.E R8, desc[UR6][R8.64] ;  /* 0x0000000608087981 */ /* 0x000ea4000c1e1900 */
[--C-:B------:R-:W-:Y:S02]  /*0b00*/  IMAD.WIDE.U32 R2, R3, 0x4, R4.reuse ;  /* 0x0000000403027825 */ /* 0x100fe400078e0004 */
[----:B------:R-:W3:Y:S02]  /*0b10*/  LDG.E R6, desc[UR6][R6.64] ;  /* 0x0000000606067981 */ /* 0x000ee4000c1e1900 */
[----:B------:R-:W-:Y:S02]  /*0b20*/  IMAD.WIDE.U32 R4, R11, 0x4, R4 ;  /* 0x000000040b047825 */ /* 0x000fe400078e0004 */
[----:B------:R-:W4:Y:S04]  /*0b30*/  LDG.E R2, desc[UR6][R2.64] ;  /* 0x0000000602027981 */ /* 0x000f28000c1e1900 */
[----:B------:R-:W5:Y:S01]  /*0b40*/  LDG.E R4, desc[UR6][R4.64] ;  /* 0x0000000604047981 */ /* 0x000f62000c1e1900 */
[----:B------:R-:W-:-:S02]  /*0b50*/  IMAD R11, R21, 0x4, R1 ;  /* 0x00000004150b7824 */ /* 0x000fc400078e0201 */
[----:B------:R-:W-:-:S03]  /*0b60*/  VIADD R21, R21, 0x4 ;  /* 0x0000000415157836 */ /* 0x000fc60000000000 */
[----:B--2---:R0:W-:Y:S04]  /*0b70*/  STL [R11], R8 ;  /* 0x000000080b007387 */ /* 0x0041e80000100800 */
[----:B---3--:R0:W-:Y:S04]  /*0b80*/  STL [R11+0x4], R6 ;  /* 0x000004060b007387 */ /* 0x0081e80000100800 */
[----:B----4-:R0:W-:Y:S04]  /*0b90*/  STL [R11+0x8], R2 ;  /* 0x000008020b007387 */ /* 0x0101e80000100800 */
[----:B-----5:R0:W-:Y:S02]  /*0ba0*/  STL [R11+0xc], R4 ;  /* 0x00000c040b007387 */ /* 0x0201e40000100800 */
.L_x_6:
[----:B------:R-:W-:Y:S05]  /*0bb0*/  BRA.U !UP1, `(.L_x_2) ;  /* 0x00000001092c7547 */ /* 0x000fea000b800000 */
[----:B012---:R-:W0:Y:S01]  /*0bc0*/  LDC.64 R2, c[0x0][0x3b8] ;  /* 0x0000ee00ff027b82 */ /* 0x007e220000000a00 */
[----:B------:R-:W-:-:S05]  /*0bd0*/  UMOV UR4, URZ ;  /* 0x000000ff00047c82 */ /* 0x000fca0008000000 */
.L_x_7:
[----:B------:R-:W-:-:S04]  /*0be0*/  IMAD R5, R18, UR9, R21 ;  /* 0x0000000912057c24 */ /* 0x000fc8000f8e0215 */
[----:B0--3--:R-:W-:-:S06]  /*0bf0*/  IMAD.WIDE.U32 R4, R5, 0x4, R2 ;  /* 0x0000000405047825 */ /* 0x009fcc00078e0002 */
[----:B------:R-:W2:Y:S01]  /*0c00*/  LDG.E R4, desc[UR6][R4.64] ;  /* 0x0000000604047981 */ /* 0x000ea2000c1e1900 */
[C---:B------:R-:W-:Y:S01]  /*0c10*/  LEA R7, R21.reuse, R1, 0x2 ;  /* 0x0000000115077211 */ /* 0x040fe200078e10ff */
[----:B------:R-:W-:Y:S01]  /*0c20*/  UIADD3 UR4, UPT, UPT, UR4, 0x1, URZ ;  /* 0x0000000104047890 */ /* 0x000fe2000fffe0ff */
[----:B------:R-:W-:-:S03]  /*0c30*/  VIADD R21, R21, 0x1 ;  /* 0x0000000115157836 */ /* 0x000fc60000000000 */
[----:B------:R-:W-:Y:S01]  /*0c40*/  UISETP.NE.AND UP0, UPT, UR4, UR8, UPT ;  /* 0x000000080400728c */ /* 0x000fe2000bf05270 */
[----:B--2---:R3:W-:Y:S08]  /*0c50*/  STL [R7], R4 ;  /* 0x0000000407007387 */ /* 0x0047f00000100800 */
[----:B------:R-:W-:Y:S05]  /*0c60*/  BRA.U UP0, `(.L_x_7) ;  /* 0xfffffffd00dc7547 */ /* 0x000fea000b83ffff */
.L_x_2:
[----:B012---:R-:W0:Y:S01]  /*0c70*/  LDC R2, c[0x0][0x3c8] ;  /* 0x0000f200ff027b82 */ /* 0x007e220000000800 */
[C---:B------:R-:W-:Y:S01]  /*0c80*/  ISETP.GT.AND P0, PT, R17.reuse, 0x1, PT ;  /* 0x000000011100780c */ /* 0x040fe20003f04270 */
[----:B------:R-:W-:Y:S01]  /*0c90*/  BSSY.RECONVERGENT B0, `(.L_x_8) ;  /* 0x0000115000007945 */ /* 0x000fe20003800200 */
[----:B------:R-:W-:Y:S01]  /*0ca0*/  IMAD R6, R17, 0x4, R1 ;  /* 0x0000000411067824 */ /* 0x000fe200078e0201 */
[----:B0-----:R-:W-:-:S10]  /*0cb0*/  LEA R5, R2, R1, 0x2 ;  /* 0x0000000102057211 */ /* 0x001fd400078e10ff */
[----:B------:R-:W-:Y:S05]  /*0cc0*/  @P0 BRA `(.L_x_9) ;  /* 0x0000000400440947 */ /* 0x000fea0003800000 */
[----:B------:R-:W-:Y:S01]  /*0cd0*/  HFMA2 R9, -RZ, RZ, 0, 0 ;  /* 0x00000000ff097431 */ /* 0x000fe200000001ff */
[----:B------:R-:W-:Y:S01]  /*0ce0*/  BSSY.RECONVERGENT B3, `(.L_x_10) ;  /* 0x000004e000037945 */ /* 0x000fe20003800200 */
[----:B---3--:R-:W-:Y:S02]  /*0cf0*/  IMAD.MOV.U32 R7, RZ, RZ, RZ ;  /* 0x000000ffff077224 */ /* 0x008fe400078e00ff */
[----:B------:R-:W-:-:S07]  /*0d00*/  IMAD.MOV.U32 R21, RZ, RZ, RZ ;  /* 0x000000ffff157224 */ /* 0x000fce00078e00ff */
.L_x_19:
[C---:B0-----:R-:W-:Y:S01]  /*0d10*/  IMAD R3, R21.reuse, 0x4, R12 ;  /* 0x0000000415037824 */ /* 0x041fe200078e020c */
[----:B------:R-:W-:Y:S01]  /*0d20*/  BSSY.RECONVERGENT B2, `(.L_x_11) ;  /* 0x0000047000027945 */ /* 0x000fe20003800200 */
[----:B------:R-:W-:Y:S01]  /*0d30*/  IMAD.MOV.U32 R4, RZ, RZ, R21 ;  /* 0x000000ffff047224 */ /* 0x000fe200078e0015 */
[----:B------:R-:W-:Y:S01]  /*0d40*/  MOV R11, R21 ;  /* 0x00000015000b7202 */ /* 0x000fe20000000f00 */
[----:B------:R-:W-:Y:S01]  /*0d50*/  IMAD R2, R21, 0x4, R15 ;  /* 0x0000000415027824 */ /* 0x000fe200078e020f */
[----:B------:R-:W0:Y:S02]  /*0d60*/  LDS R24, [R3] ;  /* 0x0000000003187984 */ /* 0x000e240000000800 */
[----:B0-----:R-:W-:-:S13]  /*0d70*/  ISETP.NE.AND P0, PT, R24, RZ, PT ;  /* 0x000000ff1800720c */ /* 0x001fda0003f05270 */
[----:B------:R-:W-:Y:S01]  /*0d80*/  @!P0 VIADD R21, R21, 0xffffffff ;  /* 0xffffffff15158836 */ /* 0x000fe20000000000 */
[----:B------:R-:W-:Y:S06]  /*0d90*/  @!P0 BRA `(.L_x_12) ;  /* 0x0000000000fc8947 */ /* 0x000fec0003800000 */
[----:B------:R-:W-:Y:S01]  /*0da0*/  IADD3 R18, PT, PT, R21, UR14, RZ ;  /* 0x0000000e15127c10 */ /* 0x000fe2000fffe0ff */
[----:B------:R-:W-:Y:S01]  /*0db0*/  IMAD R8, R11, 0x4, R14 ;  /* 0x000000040b087824 */ /* 0x000fe200078e020e */
[----:B------:R0:W1:Y:S01]  /*0dc0*/  LDS R10, [R2] ;  /* 0x00000000020a7984 */ /* 0x0000620000000800 */
[----:B------:R-:W-:Y:S01]  /*0dd0*/  IMAD R4, R4, 0x4, R13 ;  /* 0x0000000404047824 */ /* 0x000fe200078e020d */
[----:B------:R-:W-:Y:S01]  /*0de0*/  ISETP.GE.AND P0, PT, R18, UR15, PT ;  /* 0x0000000f12007c0c */ /* 0x000fe2000bf06270 */
[----:B------:R-:W-:Y:S01]  /*0df0*/  BSSY.RELIABLE B4, `(.L_x_13) ;  /* 0x0000010000047945 */ /* 0x000fe20003800100 */
[----:B------:R0:W2:Y:S04]  /*0e00*/  LDS R22, [R8] ;  /* 0x0000000008167984 */ /* 0x0000a80000000800 */
[----:B------:R0:W3:Y:S07]  /*0e10*/  LDS R11, [R4] ;  /* 0x00000000040b7984 */ /* 0x0000ee0000000800 */
[----:B------:R-:W4:Y:S02]  /*0e20*/  @!P0 LDC R17, c[0x0][0x3cc] ;  /* 0x0000f300ff118b82 */ /* 0x000f240000000800 */
[----:B----4-:R-:W-:Y:S01]  /*0e30*/  @!P0 LOP3.LUT R24, R24, R17, RZ, 0x30, !PT ;  /* 0x0000001118188212 */ /* 0x010fe200078e30ff */
[----:B0123--:R-:W-:Y:S06]  /*0e40*/  @!P0 BRA `(.L_x_14) ;  /* 0x0000000000288947 */ /* 0x00ffec0003800000 */
[----:B------:R-:W-:-:S13]  /*0e50*/  ISETP.NE.AND P0, PT, R18, UR13, PT ;  /* 0x0000000d12007c0c */ /* 0x000fda000bf05270 */
[----:B------:R-:W-:Y:S05]  /*0e60*/  @P0 BRA `(.L_x_14) ;  /* 0x0000000000200947 */ /* 0x000fea0003800000 */
[----:B------:R-:W0:Y:S02]  /*0e70*/  LDC R23, c[0x0][0x3cc] ;  /* 0x0000f300ff177b82 */ /* 0x000e240000000800 */
[----:B0-----:R-:W-:-:S13]  /*0e80*/  LOP3.LUT P0, R17, R10, R23, RZ, 0xc0, !PT ;  /* 0x000000170a117212 */ /* 0x001fda000780c0ff */
[----:B------:R-:W-:Y:S05]  /*0e90*/  @!P0 BREAK.RELIABLE B4 ;  /* 0x0000000000048942 */ /* 0x000fea0003800100 */
[----:B------:R-:W-:Y:S01]  /*0ea0*/  @!P0 IADD3 R21, PT, PT, R21, -0x1, RZ ;  /* 0xffffffff15158810 */ /* 0x000fe20007ffe0ff */
[----:B------:R-:W-:Y:S06]  /*0eb0*/  @!P0 BRA `(.L_x_12) ;  /* 0x0000000000b48947 */ /* 0x000fec0003800000 */
[----:B------:R-:W-:-:S04]  /*0ec0*/  ISETP.NE.AND P0, PT, R17, R23, PT ;  /* 0x000000171100720c */ /* 0x000fc80003f05270 */
[----:B------:R-:W-:-:S04]  /*0ed0*/  SEL R17, R23, 0xffffffff, P0 ;  /* 0xffffffff17117807 */ /* 0x000fc80000000000 */
[----:B------:R-:W-:-:S07]  /*0ee0*/  LOP3.LUT R24, R24, R17, RZ, 0xc0, !PT ;  /* 0x0000001118187212 */ /* 0x000fce00078ec0ff */
.L_x_14:
[----:B------:R-:W-:Y:S05]  /*0ef0*/  BSYNC.RELIABLE B4 ;  /* 0x0000000000047941 */ /* 0x000fea0003800100 */
.L_x_13:
[----:B------:R-:W-:Y:S02]  /*0f00*/  IMAD.MOV R17, RZ, RZ, -R24 ;  /* 0x000000ffff117224 */ /* 0x000fe400078e0a18 */
[----:B------:R-:W-:-:S03]  /*0f10*/  IMAD R18, R18, 0x4, R1 ;  /* 0x0000000412127824 */ /* 0x000fc600078e0201 */
[----:B------:R-:W-:-:S04]  /*0f20*/  LOP3.LUT R17, R24, R17, RZ, 0xc0, !PT ;  /* 0x0000001118117212 */ /* 0x000fc800078ec0ff */
[----:B------:R-:W-:Y:S01]  /*0f30*/  LOP3.LUT R26, R24, R17, RZ, 0x3c, !PT ;  /* 0x00000011181a7212 */ /* 0x000fe200078e3cff */
[----:B------:R0:W-:Y:S01]  /*0f40*/  STL [R18], R17 ;  /* 0x0000001112007387 */ /* 0x0001e20000100800 */
[----:B------:R-:W-:-:S03]  /*0f50*/  LOP3.LUT P0, RZ, R17, R16, RZ, 0x30, !PT ;  /* 0x0000001011ff7212 */ /* 0x000fc600078030ff */
[----:B------:R0:W-:Y:S10]  /*0f60*/  STS [R3], R26 ;  /* 0x0000001a03007388 */ /* 0x0001f40000000800 */
[----:B0-----:R-:W-:Y:S05]  /*0f70*/  @!P0 BRA `(.L_x_15) ;  /* 0x0000000000808947 */ /* 0x001fea0003800000 */
[----:B------:R-:W-:-:S04]  /*0f80*/  IADD3 R18, PT, PT, R21, 0x1, RZ ;  /* 0x0000000115127810 */ /* 0x000fc80007ffe0ff */
[----:B------:R-:W-:-:S13]  /*0f90*/  ISETP.NE.AND P0, PT, R18, UR10, PT ;  /* 0x0000000a12007c0c */ /* 0x000fda000bf05270 */
[----:B------:R-:W-:Y:S05]  /*0fa0*/  @P0 BRA `(.L_x_16) ;  /* 0x0000000000400947 */ /* 0x000fea0003800000 */
[----:B------:R-:W-:-:S13]  /*0fb0*/  LOP3.LUT P0, RZ, R24, UR11, RZ, 0xc0, !PT ;  /* 0x0000000b18ff7c12 */ /* 0x000fda000f80c0ff */
[----:B------:R-:W-:Y:S05]  /*0fc0*/  @P0 BRA `(.L_x_12) ;  /* 0x0000000000700947 */ /* 0x000fea0003800000 */
[----:B------:R-:W2:Y:S01]  /*0fd0*/  LDL R2, [R5] ;  /* 0x0000000005027983 */ /* 0x000ea20000100800 */
[----:B------:R-:W-:Y:S01]  /*0fe0*/  BSSY.RECONVERGENT B4, `(.L_x_17) ;  /* 0x0000009000047945 */ /* 0x000fe20003800200 */
[----:B------:R-:W-:Y:S01]  /*0ff0*/  VIADD R9, R9, 0x1 ;  /* 0x0000000109097836 */ /* 0x000fe20000000000 */
[----:B--2---:R-:W-:Y:S01]  /*1000*/  ISETP.NE.AND P0, PT, R2, 0x1, PT ;  /* 0x000000010200780c */ /* 0x004fe20003f05270 */
[----:B------:R-:W-:-:S12]  /*1010*/  IMAD.MOV.U32 R2, RZ, RZ, 0x2 ;  /* 0x00000002ff027424 */ /* 0x000fd800078e00ff */
[----:B------:R-:W-:Y:S05]  /*1020*/  @!P0 BRA `(.L_x_18) ;  /* 0x0000000000108947 */ /* 0x000fea0003800000 */
[----:B------:R-:W2:Y:S02]  /*1030*/  LDL R2, [R6+-0x4] ;  /* 0xfffffc0006027983 */ /* 0x000ea40000100800 */
[----:B--2---:R-:W-:Y:S02]  /*1040*/  ISETP.NE.AND P0, PT, R2, UR12, PT ;  /* 0x0000000c02007c0c */ /* 0x004fe4000bf05270 */
[----:B------:R-:W-:-:S04]  /*1050*/  MOV R2, 0x4 ;  /* 0x0000000400027802 */ /* 0x000fc80000000f00 */
[----:B------:R-:W-:-:S07]  /*1060*/  SEL R2, R2, 0x8, !P0 ;  /* 0x0000000802027807 */ /* 0x000fce0004000000 */
.L_x_18:
[----:B------:R-:W-:Y:S05]  /*1070*/  BSYNC.RECONVERGENT B4 ;  /* 0x0000000000047941 */ /* 0x000fea0003800200 */
.L_x_17:
[----:B------:R-:W-:Y:S02]  /*1080*/  VIADD R21, R21, 0xffffffff ;  /* 0xffffffff15157836 */ /* 0x000fe40000000000 */
[----:B------:R-:W-:Y:S01]  /*1090*/  IMAD.IADD R7, R2, 0x1, R7 ;  /* 0x0000000102077824 */ /* 0x000fe200078e0207 */
[----:B------:R-:W-:Y:S06]  /*10a0*/  BRA `(.L_x_12) ;  /* 0x0000000000387947 */ /* 0x000fec0003800000 */
.L_x_16:
[C---:B------:R-:W-:Y:S02]  /*10b0*/  LOP3.LUT R22, R17.reuse, R22, RZ, 0xfc, !PT ;  /* 0x0000001611167212 */ /* 0x040fe400078efcff */
[----:B------:R-:W-:Y:S02]  /*10c0*/  LOP3.LUT R21, R17, R11, RZ, 0xfc, !PT ;  /* 0x0000000b11157212 */ /* 0x000fe400078efcff */
[----:B------:R-:W-:Y:S02]  /*10d0*/  SHF.L.U32 R11, R22, 0x1, RZ ;  /* 0x00000001160b7819 */ /* 0x000fe400000006ff */
[----:B------:R-:W-:Y:S02]  /*10e0*/  SHF.R.U32.HI R23, RZ, 0x1, R21 ;  /* 0x00000001ff177819 */ /* 0x000fe40000011615 */
[----:B------:R-:W-:Y:S02]  /*10f0*/  LOP3.LUT R21, R11, R17, R10, 0xfe, !PT ;  /* 0x000000110b157212 */ /* 0x000fe400078efe0a */
[----:B------:R-:W-:-:S02]  /*1100*/  LOP3.LUT R17, R17, R10, RZ, 0xfc, !PT ;  /* 0x0000000a11117212 */ /* 0x000fc400078efcff */
[----:B------:R-:W-:Y:S01]  /*1110*/  LOP3.LUT R10, R16, R21, R23, 0x1, !PT ;  /* 0x00000015100a7212 */ /* 0x000fe200078e0117 */
[----:B------:R-:W-:Y:S02]  /*1120*/  IMAD.MOV.U32 R21, RZ, RZ, R18 ;  /* 0x000000ffff157224 */ /* 0x000fe400078e0012 */
[----:B------:R0:W-:Y:S04]  /*1130*/  STS [R2+0x4], R17 ;  /* 0x0000041102007388 */ /* 0x0001e80000000800 */
[----:B------:R0:W-:Y:S04]  /*1140*/  STS [R8+0x4], R11 ;  /* 0x0000040b08007388 */ /* 0x0001e80000000800 */
[----:B------:R0:W-:Y:S04]  /*1150*/  STS [R4+0x4], R23 ;  /* 0x0000041704007388 */ /* 0x0001e80000000800 */
[----:B------:R0:W-:Y:S01]  /*1160*/  STS [R3+0x4], R10 ;  /* 0x0000040a03007388 */ /* 0x0001e20000000800 */
[----:B------:R-:W-:Y:S05]  /*1170*/  BRA `(.L_x_12) ;  /* 0x0000000000047947 */ /* 0x000fea0003800000 */
.L_x_15:
[----:B------:R-:W-:-:S07]  /*1180*/  VIADD R21, R21, 0xffffffff ;  /* 0xffffffff15157836 */ /* 0x000fce0000000000 */
.L_x_12:
[----:B------:R-:W-:Y:S05]  /*1190*/  BSYNC.RECONVERGENT B2 ;  /* 0x0000000000027941 */ /* 0x000fea0003800200 */
.L_x_11:
[----:B------:R-:W-:-:S13]  /*11a0*/  ISETP.GT.AND P0, PT, R21, -0x1, PT ;  /* 0xffffffff1500780c */ /* 0x000fda0003f04270 */
[----:B------:R-:W-:Y:S05]  /*11b0*/  @P0 BRA `(.L_x_19) ;  /* 0xfffffff800d40947 */ /* 0x000fea000383ffff */
[----:B------:R-:W-:Y:S05]  /*11c0*/  BSYNC.RECONVERGENT B3 ;  /* 0x0000000000037941 */ /* 0x000fea0003800200 */
.L_x_10:
[----:B------:R-:W-:Y:S05]  /*11d0*/  BRA `(.L_x_20) ;  /* 0x0000000c00007947 */ /* 0x000fea0003800000 */
.L_x_9:
[----:B------:R-:W0:Y:S01]  /*11e0*/  LDC R8, c[0x0][0x3c4] ;  /* 0x0000f100ff087b82 */ /* 0x000e220000000800 */
[----:B------:R-:W-:Y:S01]  /*11f0*/  HFMA2 R10, -RZ, RZ, 0, 0 ;  /* 0x00000000ff0a7431 */ /* 0x000fe200000001ff */
[C---:B------:R-:W-:Y:S01]  /*1200*/  IADD3 R3, PT, PT, R17.reuse, -0x1, RZ ;  /* 0xffffffff11037810 */ /* 0x040fe20007ffe0ff */
[----:B------:R-:W-:Y:S02]  /*1210*/  VIADD R17, R17, 0xfffffffe ;  /* 0xfffffffe11117836 */ /* 0x000fe40000000000 */
[----:B---3--:R-:W-:Y:S02]  /*1220*/  IMAD.MOV.U32 R7, RZ, RZ, RZ ;  /* 0x000000ffff077224 */ /* 0x008fe400078e00ff */
[----:B------:R-:W-:Y:S02]  /*1230*/  IMAD.MOV.U32 R9, RZ, RZ, RZ ;  /* 0x000000ffff097224 */ /* 0x000fe400078e00ff */
[----:B0-----:R-:W-:-:S07]  /*1240*/  IMAD R8, R8, 0x4, R1 ;  /* 0x0000000408087824 */ /* 0x001fce00078e0201 */
.L_x_45:
[----:B0-----:R-:W-:Y:S01]  /*1250*/  LEA R2, R10, R12, 0x2 ;  /* 0x0000000c0a027211 */ /* 0x001fe200078e10ff */
[----:B------:R-:W-:Y:S04]  /*1260*/  BSSY.RECONVERGENT B2, `(.L_x_21) ;  /* 0x00000b5000027945 */ /* 0x000fe80003800200 */
[----:B------:R-:W0:Y:S02]  /*1270*/  LDS R24, [R2] ;  /* 0x0000000002187984 */ /* 0x000e240000000800 */
[----:B0-----:R-:W-:-:S13]  /*1280*/  ISETP.NE.AND P0, PT, R24, RZ, PT ;  /* 0x000000ff1800720c */ /* 0x001fda0003f05270 */
[----:B--234-:R-:W-:Y:S05]  /*1290*/  @!P0 BRA `(.L_x_22) ;  /* 0x0000000800c08947 */ /* 0x01cfea0003800000 */
[C---:B------:R-:W-:Y:S01]  /*12a0*/  IMAD R4, R10.reuse, 0x4, R15 ;  /* 0x000000040a047824 */ /* 0x040fe200078e020f */
[C---:B------:R-:W-:Y:S01]  /*12b0*/  LEA R18, R10.reuse, R13, 0x2 ;  /* 0x0000000d0a127211 */ /* 0x040fe200078e10ff */
[C---:B------:R-:W-:Y:S01]  /*12c0*/  IMAD R11, R10.reuse, 0x4, R14 ;  /* 0x000000040a0b7824 */ /* 0x040fe200078e020e */
[----:B------:R-:W0:Y:S01]  /*12d0*/  LDCU.64 UR4, c[0x0][0x3c0] ;  /* 0x00007800ff0477ac */ /* 0x000e220008000a00 */
[----:B------:R-:W-:Y:S01]  /*12e0*/  BSSY.RELIABLE B3, `(.L_x_23) ;  /* 0x0000015000037945 */ /* 0x000fe20003800100 */
[----:B------:R1:W2:Y:S04]  /*12f0*/  LDS R21, [R4] ;  /* 0x0000000004157984 */ /* 0x0002a80000000800 */
[----:B------:R1:W3:Y:S04]  /*1300*/  LDS R23, [R11] ;  /* 0x000000000b177984 */ /* 0x0002e80000000800 */
[----:B------:R1:W4:Y:S01]  /*1310*/  LDS R22, [R18] ;  /* 0x0000000012167984 */ /* 0x0003220000000800 */
[----:B0-----:R-:W-:-:S05]  /*1320*/  VIADD R26, R10, UR4 ;  /* 0x000000040a1a7c36 */ /* 0x001fca0008000000 */
[----:B------:R-:W-:-:S13]  /*1330*/  ISETP.GE.AND P0, PT, R26, UR5, PT ;  /* 0x000000051a007c0c */ /* 0x000fda000bf06270 */
[----:B-1----:R-:W-:Y:S05]  /*1340*/  @!P0 BRA `(.L_x_24) ;  /* 0x0000000000308947 */ /* 0x002fea0003800000 */
[----:B------:R-:W0:Y:S02]  /*1350*/  LDCU UR4, c[0x0][0x3c8] ;  /* 0x00007900ff0477ac */ /* 0x000e240008000800 */
[----:B0-----:R-:W-:-:S13]  /*1360*/  ISETP.NE.AND P0, PT, R26, UR4, PT ;  /* 0x000000041a007c0c */ /* 0x001fda000bf05270 */
[----:B------:R-:W-:Y:S05]  /*1370*/  @P0 BRA `(.L_x_25) ;  /* 0x00000000002c0947 */ /* 0x000fea0003800000 */
[----:B------:R-:W2:Y:S02]  /*1380*/  LDC R28, c[0x0][0x3cc] ;  /* 0x0000f300ff1c7b82 */ /* 0x000ea40000000800 */
[----:B--2---:R-:W-:-:S13]  /*1390*/  LOP3.LUT P0, R25, R21, R28, RZ, 0xc0, !PT ;  /* 0x0000001c15197212 */ /* 0x004fda000780c0ff */
[----:B------:R-:W-:Y:S01]  /*13a0*/  @P0 ISETP.NE.AND P1, PT, R25, R28, PT ;  /* 0x0000001c1900020c */ /* 0x000fe20003f25270 */
[----:B------:R-:W-:Y:S05]  /*13b0*/  @!P0 BREAK.RELIABLE B3 ;  /* 0x0000000000038942 */ /* 0x000fea0003800100 */
[----:B------:R-:W-:-:S04]  /*13c0*/  @P0 SEL R25, R28, 0xffffffff, P1 ;  /* 0xffffffff1c190807 */ /* 0x000fc80000800000 */
[----:B------:R-:W-:Y:S01]  /*13d0*/  @P0 LOP3.LUT R24, R24, R25, RZ, 0xc0, !PT ;  /* 0x0000001918180212 */ /* 0x000fe200078ec0ff */
[----:B------:R-:W-:Y:S06]  /*13e0*/  @P0 BRA `(.L_x_25) ;  /* 0x0000000000100947 */ /* 0x000fec0003800000 */
[----:B------:R-:W-:Y:S01]  /*13f0*/  VIADD R10, R10, 0xffffffff ;  /* 0xffffffff0a0a7836 */ /* 0x000fe20000000000 */
[----:B------:R-:W-:Y:S06]  /*1400*/  BRA `(.L_x_26) ;  /* 0x0000000800687947 */ /* 0x000fec0003800000 */
.L_x_24:
[----:B------:R-:W0:Y:S02]  /*1410*/  LDCU UR4, c[0x0][0x3cc] ;  /* 0x00007980ff0477ac */ /* 0x000e240008000800 */
[----:B0-----:R-:W-:-:S07]  /*1420*/  LOP3.LUT R24, R24, UR4, RZ, 0x30, !PT ;  /* 0x0000000418187c12 */ /* 0x001fce000f8e30ff */
.L_x_25:
[----:B------:R-:W-:Y:S05]  /*1430*/  BSYNC.RELIABLE B3 ;  /* 0x0000000000037941 */ /* 0x000fea0003800100 */
.L_x_23:
[----:B------:R-:W-:Y:S01]  /*1440*/  IADD3 R25, PT, PT, -R24, RZ, RZ ;  /* 0x000000ff18197210 */ /* 0x000fe20007ffe1ff */
[----:B------:R-:W-:-:S03]  /*1450*/  IMAD R26, R26, 0x4, R1 ;  /* 0x000000041a1a7824 */ /* 0x000fc600078e0201 */
[----:B------:R-:W-:-:S04]  /*1460*/  LOP3.LUT R25, R24, R25, RZ, 0xc0, !PT ;  /* 0x0000001918197212 */ /* 0x000fc800078ec0ff */
[----:B------:R-:W-:Y:S01]  /*1470*/  LOP3.LUT R27, R24, R25, RZ, 0x3c, !PT ;  /* 0x00000019181b7212 */ /* 0x000fe200078e3cff */
[----:B------:R0:W-:Y:S01]  /*1480*/  STL [R26], R25 ;  /* 0x000000191a007387 */ /* 0x0001e20000100800 */
[----:B------:R-:W-:-:S03]  /*1490*/  LOP3.LUT P0, RZ, R25, R16, RZ, 0x30, !PT ;  /* 0x0000001019ff7212 */ /* 0x000fc600078030ff */
[----:B------:R0:W-:Y:S10]  /*14a0*/  STS [R2], R27 ;  /* 0x0000001b02007388 */ /* 0x0001f40000000800 */
[----:B0-----:R-:W-:Y:S05]  /*14b0*/  @!P0 BRA `(.L_x_27) ;  /* 0x0000000800308947 */ /* 0x001fea0003800000 */
[----:B------:R-:W0:Y:S01]  /*14c0*/  LDCU UR4, c[0x0][0x384] ;  /* 0x00007080ff0477ac */ /* 0x000e220008000800 */
[----:B------:R-:W-:-:S05]  /*14d0*/  VIADD R26, R10, 0x1 ;  /* 0x000000010a1a7836 */ /* 0x000fca0000000000 */
[----:B0-----:R-:W-:-:S13]  /*14e0*/  ISETP.NE.AND P0, PT, R26, UR4, PT ;  /* 0x000000041a007c0c */ /* 0x001fda000bf05270 */
[----:B------:R-:W-:Y:S05]  /*14f0*/  @!P0 BRA `(.L_x_28) ;  /* 0x0000000000348947 */ /* 0x000fea0003800000 */
[C---:B---3--:R-:W-:Y:S01]  /*1500*/  LOP3.LUT R23, R25.reuse, R23, RZ, 0xfc, !PT ;  /* 0x0000001719177212 */ /* 0x048fe200078efcff */
[----:B------:R-:W-:Y:S01]  /*1510*/  IMAD.MOV.U32 R10, RZ, RZ, R26 ;  /* 0x000000ffff0a7224 */ /* 0x000fe200078e001a */
[----:B----4-:R-:W-:Y:S02]  /*1520*/  LOP3.LUT R22, R25, R22, RZ, 0xfc, !PT ;  /* 0x0000001619167212 */ /* 0x010fe400078efcff */
[----:B------:R-:W-:Y:S02]  /*1530*/  SHF.L.U32 R24, R23, 0x1, RZ ;  /* 0x0000000117187819 */ /* 0x000fe400000006ff */
[----:B--2---:R-:W-:Y:S02]  /*1540*/  LOP3.LUT R23, R25, R21, RZ, 0xfc, !PT ;  /* 0x0000001519177212 */ /* 0x004fe400078efcff */
[----:B------:R-:W-:Y:S02]  /*1550*/  LOP3.LUT R25, R24, R25, R21, 0xfe, !PT ;  /* 0x0000001918197212 */ /* 0x000fe400078efe15 */
[----:B------:R-:W-:Y:S01]  /*1560*/  SHF.R.U32.HI R21, RZ, 0x1, R22 ;  /* 0x00000001ff157819 */ /* 0x000fe20000011616 */
[----:B------:R0:W-:Y:S03]  /*1570*/  STS [R4+0x4], R23 ;  /* 0x0000041704007388 */ /* 0x0001e60000000800 */
[----:B------:R-:W-:Y:S01]  /*1580*/  LOP3.LUT R25, R16, R25, R21, 0x1, !PT ;  /* 0x0000001910197212 */ /* 0x000fe200078e0115 */
[----:B------:R0:W-:Y:S04]  /*1590*/  STS [R11+0x4], R24 ;  /* 0x000004180b007388 */ /* 0x0001e80000000800 */
[----:B------:R0:W-:Y:S04]  /*15a0*/  STS [R18+0x4], R21 ;  /* 0x0000041512007388 */ /* 0x0001e80000000800 */
[----:B------:R0:W-:Y:S01]  /*15b0*/  STS [R2+0x4], R25 ;  /* 0x0000041902007388 */ /* 0x0001e20000000800 */
[----:B------:R-:W-:Y:S05]  /*15c0*/  BRA `(.L_x_26) ;  /* 0x0000000400f87947 */ /* 0x000fea0003800000 */
.L_x_28:
[----:B------:R-:W0:Y:S02]  /*15d0*/  LDCU UR4, c[0x0][0x3d0] ;  /* 0x00007a00ff0477ac */ /* 0x000e240008000800 */
[----:B0-----:R-:W-:-:S13]  /*15e0*/  LOP3.LUT P0, RZ, R24, UR4, RZ, 0xc0, !PT ;  /* 0x0000000418ff7c12 */ /* 0x001fda000f80c0ff */
[----:B------:R-:W-:Y:S05]  /*15f0*/  @P0 BRA `(.L_x_26) ;  /* 0x0000000400ec0947 */ /* 0x000fea0003800000 */
[----:B------:R-:W2:Y:S04]  /*1600*/  LDL R4, [R5] ;  /* 0x0000000005047983 */ /* 0x000ea80000100800 */
[----:B------:R0:W5:Y:S01]  /*1610*/  LDL R2, [R6+-0x4] ;  /* 0xfffffc0006027983 */ /* 0x0001620000100800 */
[----:B------:R-:W-:Y:S01]  /*1620*/  BSSY.RECONVERGENT B3, `(.L_x_29) ;  /* 0x0000071000037945 */ /* 0x000fe20003800200 */
[----:B--2---:R-:W-:-:S13]  /*1630*/  ISETP.NE.AND P0, PT, R4, 0x1, PT ;  /* 0x000000010400780c */ /* 0x004fda0003f05270 */
[----:B0-----:R-:W-:Y:S05]  /*1640*/  @P0 BRA `(.L_x_30) ;  /* 0x0000000000840947 */ /* 0x001fea0003800000 */
[----:B------:R-:W-:Y:S01]  /*1650*/  IMAD.MOV.U32 R4, RZ, RZ, 0x1 ;  /* 0x00000001ff047424 */ /* 0x000fe200078e00ff */
[----:B------:R-:W-:-:S07]  /*1660*/  MOV R11, 0x2 ;  /* 0x00000002000b7802 */ /* 0x000fce0000000f00 */
.L_x_35:
[----:B------:R-:W-:-:S05]  /*1670*/  IMAD R18, R4, 0x4, R1 ;  /* 0x0000000404127824 */ /* 0x000fca00078e0201 */
[----:B-----5:R0:W5:Y:S01]  /*1680*/  LDL R24, [R18] ;  /* 0x0000000012187983 */ /* 0x0201620000100800 */
[----:B------:R-:W-:Y:S01]  /*1690*/  ISETP.NE.AND P0, PT, R2, R11, PT ;  /* 0x0000000b0200720c */ /* 0x000fe20003f05270 */
[----:B------:R-:W-:Y:S01]  /*16a0*/  BSSY.RECONVERGENT B4, `(.L_x_31) ;  /* 0x000000d000047945 */ /* 0x000fe20003800200 */
[----:B------:R-:W-:-:S11]  /*16b0*/  IMAD.MOV.U32 R21, RZ, RZ, 0x1 ;  /* 0x00000001ff157424 */ /* 0x000fd600078e00ff */
[----:B0-----:R-:W-:Y:S05]  /*16c0*/  @!P0 BRA `(.L_x_32) ;  /* 0x0000000000288947 */ /* 0x001fea0003800000 */
[----:B------:R-:W-:Y:S02]  /*16d0*/  HFMA2 R21, -RZ, RZ, 0, 5.9604644775390625e-08 ;  /* 0x00000001ff157431 */ /* 0x000fe400000001ff */
[----:B------:R-:W-:-:S07]  /*16e0*/  IMAD.MOV.U32 R18, RZ, RZ, R3 ;  /* 0x000000ffff127224 */ /* 0x000fce00078e0003 */
.L_x_33:
[----:B-----5:R-:W-:-:S13]  /*16f0*/  ISETP.GE.U32.AND P0, PT, R24, R21, PT ;  /* 0x000000151800720c */ /* 0x020fda0003f06070 */
[----:B------:R-:W-:Y:S05]  /*1700*/  @!P0 BRA `(.L_x_32) ;  /* 0x0000000000188947 */ /* 0x000fea0003800000 */
[----:B----4-:R-:W-:-:S06]  /*1710*/  IMAD R22, R18, 0x4, R1 ;  /* 0x0000000412167824 */ /* 0x010fcc00078e0201 */
[----:B------:R-:W2:Y:S01]  /*1720*/  LDL R22, [R22+-0x4] ;  /* 0xfffffc0016167983 */ /* 0x000ea20000100800 */
[----:B------:R-:W-:Y:S01]  /*1730*/  SHF.L.U32 R21, R21, 0x1, RZ ;  /* 0x0000000115157819 */ /* 0x000fe200000006ff */
[----:B------:R-:W-:Y:S01]  /*1740*/  VIADD R18, R18, 0xffffffff ;  /* 0xffffffff12127836 */ /* 0x000fe20000000000 */
[----:B--2---:R-:W-:-:S13]  /*1750*/  ISETP.NE.AND P0, PT, R22, R11, PT ;  /* 0x0000000b1600720c */ /* 0x004fda0003f05270 */
[----:B------:R-:W-:Y:S05]  /*1760*/  @P0 BRA `(.L_x_33) ;  /* 0xfffffffc00e00947 */ /* 0x000fea000383ffff */
.L_x_32:
[----:B------:R-:W-:Y:S05]  /*1770*/  BSYNC.RECONVERGENT B4 ;  /* 0x0000000000047941 */ /* 0x000fea0003800200 */
.L_x_31:
[----:B-----5:R-:W-:Y:S01]  /*1780*/  ISETP.GT.U32.AND P0, PT, R24, R21, PT ;  /* 0x000000151800720c */ /* 0x020fe20003f04070 */
[----:B----4-:R-:W-:Y:S01]  /*1790*/  IMAD.MOV.U32 R22, RZ, RZ, RZ ;  /* 0x000000ffff167224 */ /* 0x010fe200078e00ff */
[----:B------:R-:W-:-:S11]  /*17a0*/  MOV R18, RZ ;  /* 0x000000ff00127202 */ /* 0x000fd60000000f00 */
[----:B------:R-:W-:Y:S05]  /*17b0*/  @P0 BRA `(.L_x_34) ;  /* 0x00000004005c0947 */ /* 0x000fea0003800000 */
[----:B------:R-:W-:-:S13]  /*17c0*/  ISETP.GE.U32.AND P0, PT, R24, R21, PT ;  /* 0x000000151800720c */ /* 0x000fda0003f06070 */
[----:B------:R-:W-:Y:S05]  /*17d0*/  @!P0 BRA `(.L_x_30) ;  /* 0x0000000000208947 */ /* 0x000fea0003800000 */
[----:B------:R-:W0:Y:S01]  /*17e0*/  LDCU UR4, c[0x0][0x380] ;  /* 0x00007000ff0477ac */ /* 0x000e220008000800 */
[----:B------:R-:W-:Y:S02]  /*17f0*/  VIADD R4, R4, 0x1 ;  /* 0x0000000104047836 */ /* 0x000fe40000000000 */
[----:B------:R-:W-:Y:S02]  /*1800*/  HFMA2 R18, -RZ, RZ, 0, 5.9604644775390625e-08 ;  /* 0x00000001ff127431 */ /* 0x000fe400000001ff */
[----:B------:R-:W-:Y:S01]  /*1810*/  IMAD.MOV.U32 R22, RZ, RZ, 0x2 ;  /* 0x00000002ff167424 */ /* 0x000fe200078e00ff */
[----:B0-----:R-:W-:-:S13]  /*1820*/  ISETP.NE.AND P0, PT, R4, UR4, PT ;  /* 0x0000000404007c0c */ /* 0x001fda000bf05270 */
[----:B------:R-:W-:Y:S05]  /*1830*/  @!P0 BRA `(.L_x_34) ;  /* 0x00000004003c8947 */ /* 0x000fea0003800000 */
[----:B------:R-:W-:Y:S01]  /*1840*/  IMAD.SHL.U32 R11, R11, 0x2, RZ ;  /* 0x000000020b0b7824 */ /* 0x000fe200078e00ff */
[----:B------:R-:W-:Y:S06]  /*1850*/  BRA `(.L_x_35) ;  /* 0xfffffffc00847947 */ /* 0x000fec000383ffff */
.L_x_30:
[----:B------:R-:W0:Y:S02]  /*1860*/  LDCU UR4, c[0x0][0x3d8] ;  /* 0x00007b00ff0477ac */ /* 0x000e240008000800 */
[----:B0----5:R-:W-:-:S13]  /*1870*/  ISETP.NE.AND P0, PT, R2, UR4, PT ;  /* 0x0000000402007c0c */ /* 0x021fda000bf05270 */
[----:B------:R-:W-:Y:S05]  /*1880*/  @P0 BRA `(.L_x_36) ;  /* 0x00000000008c0947 */ /* 0x000fea0003800000 */
[----:B------:R-:W-:Y:S01]  /*1890*/  IMAD.MOV.U32 R2, RZ, RZ, 0x1 ;  /* 0x00000001ff027424 */ /* 0x000fe200078e00ff */
[----:B------:R-:W-:-:S07]  /*18a0*/  MOV R4, R17 ;  /* 0x0000001100047202 */ /* 0x000fce0000000f00 */
.L_x_40:
[--C-:B------:R-:W-:Y:S01]  /*18b0*/  IMAD R18, R4, 0x4, R1.reuse ;  /* 0x0000000404127824 */ /* 0x100fe200078e0201 */
[----:B------:R-:W0:Y:S05]  /*18c0*/  LDCU UR4, c[0x0][0x3d4] ;  /* 0x00007a80ff0477ac */ /* 0x000e2a0008000800 */
[----:B------:R-:W0:Y:S01]  /*18d0*/  LDL R18, [R18] ;  /* 0x0000000012127983 */ /* 0x000e220000100800 */
[----:B------:R-:W-:-:S05]  /*18e0*/  IMAD R11, R2, 0x4, R1 ;  /* 0x00000004020b7824 */ /* 0x000fca00078e0201 */
[----:B------:R1:W5:Y:S01]  /*18f0*/  LDL R24, [R11] ;  /* 0x000000000b187983 */ /* 0x0003620000100800 */
[----:B------:R-:W-:Y:S01]  /*1900*/  BSSY.RECONVERGENT B4, `(.L_x_37) ;  /* 0x000000d000047945 */ /* 0x000fe20003800200 */
[----:B------:R-:W-:Y:S01]  /*1910*/  HFMA2 R21, -RZ, RZ, 0, 5.9604644775390625e-08 ;  /* 0x00000001ff157431 */ /* 0x000fe200000001ff */
[----:B0-----:R-:W-:-:S13]  /*1920*/  ISETP.NE.AND P0, PT, R18, UR4, PT ;  /* 0x0000000412007c0c */ /* 0x001fda000bf05270 */
[----:B-1----:R-:W-:Y:S05]  /*1930*/  @!P0 BRA `(.L_x_38) ;  /* 0x0000000000248947 */ /* 0x002fea0003800000 */
[----:B------:R-:W0:Y:S01]  /*1940*/  LDCU UR4, c[0x0][0x3d4] ;  /* 0x00007a80ff0477ac */ /* 0x000e220008000800 */
[----:B------:R-:W-:Y:S02]  /*1950*/  IMAD.MOV.U32 R21, RZ, RZ, 0x1 ;  /* 0x00000001ff157424 */ /* 0x000fe400078e00ff */
[----:B0-----:R-:W-:-:S07]  /*1960*/  IMAD.U32 R11, RZ, RZ, UR4 ;  /* 0x00000004ff0b7e24 */ /* 0x001fce000f8e00ff */
.L_x_39:
[----:B-----5:R-:W-:-:S13]  /*1970*/  ISETP.GE.U32.AND P0, PT, R24, R21, PT ;  /* 0x000000151800720c */ /* 0x020fda0003f06070 */
[----:B------:R-:W-:Y:S05]  /*1980*/  @!P0 BRA `(.L_x_38) ;  /* 0x0000000000108947 */ /* 0x000fea0003800000 */
[----:B------:R-:W-:Y:S02]  /*1990*/  SHF.R.S32.HI R11, RZ, 0x1, R11 ;  /* 0x00000001ff0b7819 */ /* 0x000fe4000001140b */
[----:B------:R-:W-:Y:S02]  /*19a0*/  SHF.L.U32 R21, R21, 0x1, RZ ;  /* 0x0000000115157819 */ /* 0x000fe400000006ff */
[----:B------:R-:W-:-:S13]  /*19b0*/  ISETP.NE.AND P0, PT, R18, R11, PT ;  /* 0x0000000b1200720c */ /* 0x000fda0003f05270 */
[----:B------:R-:W-:Y:S05]  /*19c0*/  @P0 BRA `(.L_x_39) ;  /* 0xfffffffc00e80947 */ /* 0x000fea000383ffff */
.L_x_38:
[----:B------:R-:W-:Y:S05]  /*19d0*/  BSYNC.RECONVERGENT B4 ;  /* 0x0000000000047941 */ /* 0x000fea0003800200 */
.L_x_37:
[----:B-----5:R-:W-:Y:S01]  /*19e0*/  ISETP.GT.U32.AND P0, PT, R24, R21, PT ;  /* 0x000000151800720c */ /* 0x020fe20003f04070 */
[----:B----4-:R-:W-:Y:S02]  /*19f0*/  IMAD.MOV.U32 R22, RZ, RZ, RZ ;  /* 0x000000ffff167224 */ /* 0x010fe400078e00ff */
[----:B------:R-:W-:-:S10]  /*1a00*/  IMAD.MOV.U32 R18, RZ, RZ, RZ ;  /* 0x000000ffff127224 */ /* 0x000fd400078e00ff */
[----:B------:R-:W-:Y:S05]  /*1a10*/  @P0 BRA `(.L_x_34) ;  /* 0x0000000000c40947 */ /* 0x000fea0003800000 */
[----:B------:R-:W-:-:S13]  /*1a20*/  ISETP.GE.U32.AND P0, PT, R24, R21, PT ;  /* 0x000000151800720c */ /* 0x000fda0003f06070 */
[----:B------:R-:W-:Y:S05]  /*1a30*/  @!P0 BRA `(.L_x_36) ;  /* 0x0000000000208947 */ /* 0x000fea0003800000 */
[----:B------:R-:W0:Y:S01]  /*1a40*/  LDCU UR4, c[0x0][0x380] ;  /* 0x00007000ff0477ac */ /* 0x000e220008000800 */
[----:B------:R-:W-:Y:S01]  /*1a50*/  IADD3 R2, PT, PT, R2, 0x1, RZ ;  /* 0x0000000102027810 */ /* 0x000fe20007ffe0ff */
[----:B------:R-:W-:Y:S02]  /*1a60*/  IMAD.MOV.U32 R22, RZ, RZ, 0x4 ;  /* 0x00000004ff167424 */ /* 0x000fe400078e00ff */
[----:B------:R-:W-:Y:S01]  /*1a70*/  IMAD.MOV.U32 R18, RZ, RZ, 0x1 ;  /* 0x00000001ff127424 */ /* 0x000fe200078e00ff */
[----:B0-----:R-:W-:-:S13]  /*1a80*/  ISETP.NE.AND P0, PT, R2, UR4, PT ;  /* 0x0000000402007c0c */ /* 0x001fda000bf05270 */
[----:B------:R-:W-:Y:S05]  /*1a90*/  @!P0 BRA `(.L_x_34) ;  /* 0x0000000000a48947 */ /* 0x000fea0003800000 */
[----:B------:R-:W-:Y:S01]  /*1aa0*/  IADD3 R4, PT, PT, R4, -0x1, RZ ;  /* 0xffffffff04047810 */ /* 0x000fe20007ffe0ff */
[----:B------:R-:W-:Y:S06]  /*1ab0*/  BRA `(.L_x_40) ;  /* 0xfffffffc007c7947 */ /* 0x000fec000383ffff */
.L_x_36:
[----:B------:R-:W2:Y:S01]  /*1ac0*/  LDL R2, [R8] ;  /* 0x0000000008027983 */ /* 0x000ea20000100800 */
[----:B------:R-:W2:Y:S01]  /*1ad0*/  LDCU UR4, c[0x0][0x3d4] ;  /* 0x00007a80ff0477ac */ /* 0x000ea20008000800 */
[----:B------:R-:W-:Y:S02]  /*1ae0*/  IMAD.MOV.U32 R18, RZ, RZ, 0x1 ;  /* 0x00000001ff127424 */ /* 0x000fe400078e00ff */
[----:B----4-:R-:W-:Y:S01]  /*1af0*/  IMAD.MOV.U32 R22, RZ, RZ, 0x8 ;  /* 0x00000008ff167424 */ /* 0x010fe200078e00ff */
[----:B--2---:R-:W-:-:S13]  /*1b00*/  ISETP.NE.AND P0, PT, R2, UR4, PT ;  /* 0x0000000402007c0c */ /* 0x004fda000bf05270 */
[----:B------:R-:W-:Y:S05]  /*1b10*/  @P0 BRA `(.L_x_34) ;  /* 0x0000000000840947 */ /* 0x000fea0003800000 */
[----:B---3--:R0:W5:Y:S01]  /*1b20*/  LDL R23, [R1] ;  /* 0x0000000001177983 */ /* 0x0081620000100800 */
[----:B------:R-:W1:Y:S01]  /*1b30*/  LDCU UR4, c[0x0][0x3d4] ;  /* 0x00007a80ff0477ac */ /* 0x000e620008000800 */
[----:B------:R-:W-:Y:S02]  /*1b40*/  HFMA2 R4, -RZ, RZ, 0, 5.9604644775390625e-08 ;  /* 0x00000001ff047431 */ /* 0x000fe400000001ff */
[----:B01----:R-:W-:-:S07]  /*1b50*/  IMAD.U32 R2, RZ, RZ, UR4 ;  /* 0x00000004ff027e24 */ /* 0x003fce000f8e00ff */
.L_x_44:
[----:B------:R-:W-:-:S05]  /*1b60*/  IMAD R11, R4, 0x4, R1 ;  /* 0x00000004040b7824 */ /* 0x000fca00078e0201 */
[----:B-----5:R0:W5:Y:S01]  /*1b70*/  LDL R24, [R11] ;  /* 0x000000000b187983 */ /* 0x0201620000100800 */
[----:B------:R-:W-:Y:S01]  /*1b80*/  SHF.R.S32.HI R2, RZ, 0x1, R2 ;  /* 0x00000001ff027819 */ /* 0x000fe20000011402 */
[----:B------:R-:W-:Y:S01]  /*1b90*/  BSSY.RECONVERGENT B4, `(.L_x_41) ;  /* 0x000000e000047945 */ /* 0x000fe20003800200 */
[----:B------:R-:W-:Y:S02]  /*1ba0*/  MOV R21, 0x1 ;  /* 0x0000000100157802 */ /* 0x000fe40000000f00 */
[----:B------:R-:W-:-:S13]  /*1bb0*/  ISETP.NE.AND P0, PT, R23, R2, PT ;  /* 0x000000021700720c */ /* 0x000fda0003f05270 */
[----:B0-----:R-:W-:Y:S05]  /*1bc0*/  @!P0 BRA `(.L_x_42) ;  /* 0x0000000000288947 */ /* 0x001fea0003800000 */
[----:B------:R-:W-:Y:S02]  /*1bd0*/  IMAD.MOV.U32 R18, RZ, RZ, RZ ;  /* 0x000000ffff127224 */ /* 0x000fe400078e00ff */
[----:B------:R-:W-:-:S07]  /*1be0*/  IMAD.MOV.U32 R21, RZ, RZ, 0x1 ;  /* 0x00000001ff157424 */ /* 0x000fce00078e00ff */
.L_x_43:
[----:B-----5:R-:W-:-:S13]  /*1bf0*/  ISETP.GE.U32.AND P0, PT, R24, R21, PT ;  /* 0x000000151800720c */ /* 0x020fda0003f06070 */
[----:B------:R-:W-:Y:S05]  /*1c00*/  @!P0 BRA `(.L_x_42) ;  /* 0x0000000000188947 */ /* 0x000fea0003800000 */
[----:B------:R-:W-:-:S06]  /*1c10*/  LEA R11, R18, R1, 0x2 ;  /* 0x00000001120b7211 */ /* 0x000fcc00078e10ff */
[----:B------:R-:W2:Y:S01]  /*1c20*/  LDL R11, [R11+0x4] ;  /* 0x000004000b0b7983 */ /* 0x000ea20000100800 */
[----:B------:R-:W-:Y:S02]  /*1c30*/  VIADD R18, R18, 0x1 ;  /* 0x0000000112127836 */ /* 0x000fe40000000000 */
[----:B------:R-:W-:Y:S01]  /*1c40*/  IMAD.SHL.U32 R21, R21, 0x2, RZ ;  /* 0x0000000215157824 */ /* 0x000fe200078e00ff */
[----:B--2---:R-:W-:-:S13]  /*1c50*/  ISETP.NE.AND P0, PT, R11, R2, PT ;  /* 0x000000020b00720c */ /* 0x004fda0003f05270 */
[----:B------:R-:W-:Y:S05]  /*1c60*/  @P0 BRA `(.L_x_43) ;  /* 0xfffffffc00e00947 */ /* 0x000fea000383ffff */
.L_x_42:
[----:B------:R-:W-:Y:S05]  /*1c70*/  BSYNC.RECONVERGENT B4 ;  /* 0x0000000000047941 */ /* 0x000fea0003800200 */
.L_x_41:
[----:B-----5:R-:W-:Y:S01]  /*1c80*/  ISETP.GT.U32.AND P0, PT, R24, R21, PT ;  /* 0x000000151800720c */ /* 0x020fe20003f04070 */
[----:B------:R-:W-:Y:S01]  /*1c90*/  IMAD.MOV.U32 R18, RZ, RZ, RZ ;  /* 0x000000ffff127224 */ /* 0x000fe200078e00ff */
[----:B------:R-:W-:-:S11]  /*1ca0*/  MOV R22, RZ ;  /* 0x000000ff00167202 */ /* 0x000fd60000000f00 */
[----:B------:R-:W-:Y:S05]  /*1cb0*/  @P0 BRA `(.L_x_34) ;  /* 0x00000000001c0947 */ /* 0x000fea0003800000 */
[----:B------:R-:W0:Y:S01]  /*1cc0*/  LDCU UR4, c[0x0][0x380] ;  /* 0x00007000ff0477ac */ /* 0x000e220008000800 */
[----:B------:R-:W-:Y:S01]  /*1cd0*/  VIADD R4, R4, 0x1 ;  /* 0x0000000104047836 */ /* 0x000fe20000000000 */
[----:B------:R-:W-:Y:S01]  /*1ce0*/  ISETP.GE.U32.AND P1, PT, R24, R21, PT ;  /* 0x000000151800720c */ /* 0x000fe20003f26070 */
[----:B------:R-:W-:Y:S02]  /*1cf0*/  HFMA2 R18, -RZ, RZ, 0, 5.9604644775390625e-08 ;  /* 0x00000001ff127431 */ /* 0x000fe400000001ff */
[----:B------:R-:W-:Y:S01]  /*1d00*/  IMAD.MOV.U32 R22, RZ, RZ, 0x8 ;  /* 0x00000008ff167424 */ /* 0x000fe200078e00ff */
[----:B0-----:R-:W-:-:S13]  /*1d10*/  ISETP.GE.AND P0, PT, R4, UR4, PT ;  /* 0x0000000404007c0c */ /* 0x001fda000bf06270 */
[----:B------:R-:W-:Y:S05]  /*1d20*/  @!P0 BRA P1, `(.L_x_44) ;  /* 0xfffffffc008c8947 */ /* 0x000fea000083ffff */
.L_x_34:
[----:B------:R-:W-:Y:S05]  /*1d30*/  BSYNC.RECONVERGENT B3 ;  /* 0x0000000000037941 */ /* 0x000fea0003800200 */
.L_x_29:
[----:B------:R-:W-:Y:S01]  /*1d40*/  IADD3 R7, PT, PT, R22, R7, RZ ;  /* 0x0000000716077210 */ /* 0x000fe20007ffe0ff */
[----:B------:R-:W-:Y:S01]  /*1d50*/  IMAD.IADD R9, R9, 0x1, R18 ;  /* 0x0000000109097824 */ /* 0x000fe200078e0212 */
[----:B------:R-:W-:Y:S01]  /*1d60*/  IADD3 R10, PT, PT, R10, -0x1, RZ ;  /* 0xffffffff0a0a7810 */ /* 0x000fe20007ffe0ff */
[----:B------:R-:W-:Y:S06]  /*1d70*/  BRA `(.L_x_26) ;  /* 0x00000000000c7947 */ /* 0x000fec0003800000 */
.L_x_27:
[----:B------:R-:W-:Y:S01]  /*1d80*/  VIADD R10, R10, 0xffffffff ;  /* 0xffffffff0a0a7836 */ /* 0x000fe20000000000 */
[----:B------:R-:W-:Y:S06]  /*1d90*/  BRA `(.L_x_26) ;  /* 0x0000000000047947 */ /* 0x000fec0003800000 */
.L_x_22:
[----:B------:R-:W-:-:S07]  /*1da0*/  IADD3 R10, PT, PT, R10, -0x1, RZ ;  /* 0xffffffff0a0a7810 */ /* 0x000fce0007ffe0ff */
.L_x_26:
[----:B------:R-:W-:Y:S05]  /*1db0*/  BSYNC.RECONVERGENT B2 ;  /* 0x0000000000027941 */ /* 0x000fea0003800200 */
.L_x_21:
[----:B------:R-:W-:-:S13]  /*1dc0*/  ISETP.GT.AND P0, PT, R10, -0x1, PT ;  /* 0xffffffff0a00780c */ /* 0x000fda0003f04270 */
[----:B------:R-:W-:Y:S05]  /*1dd0*/  @P0 BRA `(.L_x_45) ;  /* 0xfffffff4001c0947 */ /* 0x000fea000383ffff */
.L_x_20:
[----:B------:R-:W-:Y:S05]  /*1de0*/  BSYNC.RECONVERGENT B0 ;  /* 0x0000000000007941 */ /* 0x000fea0003800200 */
.L_x_8:
[----:B------:R-:W1:Y:S01]  /*1df0*/  S2UR UR5, SR_CgaCtaId ;  /* 0x00000000000579c3 */ /* 0x000e620000008800 */
[----:B------:R-:W-:Y:S02]  /*1e00*/  UMOV UR4, 0x400 ;  /* 0x0000040000047882 */ /* 0x000fe40000000000 */
[----:B------:R-:W-:-:S04]  /*1e10*/  UIADD3 UR4, UPT, UPT, UR4, 0x3c00, URZ ;  /* 0x00003c0004047890 */ /* 0x000fc8000fffe0ff */
[----:B-1----:R-:W-:-:S06]  /*1e20*/  ULEA UR4, UR5, UR4, 0x18 ;  /* 0x0000000405047291 */ /* 0x002fcc000f8ec0ff */
[----:B0-----:R-:W-:-:S05]  /*1e30*/  LEA R2, R20, UR4, 0x2 ;  /* 0x0000000414027c11 */ /* 0x001fca000f8e10ff */
[----:B------:R0:W-:Y:S04]  /*1e40*/  STS [R2], R7 ;  /* 0x0000000702007388 */ /* 0x0001e80000000800 */
[----:B------:R0:W-:Y:S01]  /*1e50*/  STS [R0], R9 ;  /* 0x0000000900007388 */ /* 0x0001e20000000800 */
[----:B------:R-:W-:Y:S05]  /*1e60*/  BRA `(.L_x_46) ;  /* 0x00000000001c7947 */ /* 0x000fea0003800000 */
.L_x_1:
[----:B------:R-:W1:Y:S01]  /*1e70*/  S2UR UR5, SR_CgaCtaId ;  /* 0x00000000000579c3 */ /* 0x000e620000008800 */
[----:B------:R-:W-:Y:S02]  /*1e80*/  UMOV UR4, 0x400 ;  /* 0x0000040000047882 */ /* 0x000fe40000000000 */
[----:B------:R-:W-:-:S04]  /*1e90*/  UIADD3 UR4, UPT, UPT, UR4, 0x3c00, URZ ;  /* 0x00003c0004047890 */ /* 0x000fc8000fffe0ff */
[----:B-1----:R-:W-:-:S06]  /*1ea0*/  ULEA UR4, UR5, UR4, 0x18 ;  /* 0x0000000405047291 */ /* 0x002fcc000f8ec0ff */
[----:B0-----:R-:W-:-:S05]  /*1eb0*/  LEA R2, R20, UR4, 0x2 ;  /* 0x0000000414027c11 */ /* 0x001fca000f8e10ff */
[----:B------:R1:W-:Y:S04]  /*1ec0*/  STS [R2], RZ ;  /* 0x000000ff02007388 */ /* 0x0003e80000000800 */
[----:B------:R1:W-:Y:S02]  /*1ed0*/  STS [R0], RZ ;  /* 0x000000ff00007388 */ /* 0x0003e40000000800 */
.L_x_46:
[----:B------:R-:W-:Y:S05]  /*1ee0*/  BSYNC.RECONVERGENT B1 ;  /* 0x0000000000017941 */ /* 0x000fea0003800200 */
.L_x_0:
[----:B------:R-:W-:Y:S05]  /*1ef0*/  WARPSYNC.ALL ;  /* 0x0000000000007948 */ /* 0x000fea0003800000 */
[----:B------:R-:W5:Y:S08]  /*1f00*/  S2UR UR5, SR_CgaCtaId ;  /* 0x00000000000579c3 */ /* 0x000f700000008800 */
[----:B------:R-:W-:Y:S01]  /*1f10*/  BAR.SYNC.DEFER_BLOCKING 0x0 ;  /* 0x0000000000007b1d */ /* 0x000fe20000010000 */
[----:B------:R-:W-:-:S02]  /*1f20*/  LOP3.LUT P1, RZ, R20, 0x3e0, RZ, 0xc0, !PT ;  /* 0x000003e014ff7812 */ /* 0x000fc4000782c0ff */
[----:B------:R-:W-:-:S03]  /*1f30*/  ISETP.GT.U32.AND P0, PT, R20, 0x1f, PT ;  /* 0x0000001f1400780c */ /* 0x000fc60003f04070 */
[----:B------:R-:W-:Y:S01]  /*1f40*/  UMOV UR4, 0x400 ;  /* 0x0000040000047882 */ /* 0x000fe20000000000 */
[----:B------:R-:W-:Y:S01]  /*1f50*/  BSSY.RECONVERGENT B0, `(.L_x_47) ;  /* 0x0000049000007945 */ /* 0x000fe20003800200 */
[----:B------:R-:W-:-:S04]  /*1f60*/  UIADD3 UR4, UPT, UPT, UR4, 0x3c00, URZ ;  /* 0x00003c0004047890 */ /* 0x000fc8000fffe0ff */
[----:B-----5:R-:W-:-:S06]  /*1f70*/  ULEA UR4, UR5, UR4, 0x18 ;  /* 0x0000000405047291 */ /* 0x020fcc000f8ec0ff */
[----:B01----:R-:W-:-:S05]  /*1f80*/  LEA R2, R20, UR4, 0x2 ;  /* 0x0000000414027c11 */ /* 0x003fca000f8e10ff */
[----:B------:R-:W-:Y:S04]  /*1f90*/  @!P1 LDS R3, [R2+0x100] ;  /* 0x0001000002039984 */ /* 0x000fe80000000800 */
[----:B------:R-:W0:Y:S02]  /*1fa0*/  @!P1 LDS R4, [R2] ;  /* 0x0000000002049984 */ /* 0x000e240000000800 */
[----:B0-----:R-:W-:-:S05]  /*1fb0*/  @!P1 IMAD.IADD R3, R3, 0x1, R4 ;  /* 0x0000000103039824 */ /* 0x001fca00078e0204 */
[----:B------:R-:W-:Y:S04]  /*1fc0*/  @!P1 STS [R2], R3 ;  /* 0x0000000302009388 */ /* 0x000fe80000000800 */
[----:B------:R-:W-:Y:S04]  /*1fd0*/  @!P1 LDS R4, [R0+0x100] ;  /* 0x0001000000049984 */ /* 0x000fe80000000800 */
[----:B------:R-:W0:Y:S02]  /*1fe0*/  @!P1 LDS R5, [R0] ;  /* 0x0000000000059984 */ /* 0x000e240000000800 */
[----:B0-----:R-:W-:-:S05]  /*1ff0*/  @!P1 IADD3 R5, PT, PT, R4, R5, RZ ;  /* 0x0000000504059210 */ /* 0x001fca0007ffe0ff */
[----:B------:R-:W-:Y:S01]  /*2000*/  @!P1 STS [R0], R5 ;  /* 0x0000000500009388 */ /* 0x000fe20000000800 */
[----:B------:R-:W-:-:S03]  /*2010*/  NOP ;  /* 0x0000000000007918 */ /* 0x000fc60000000000 */
[----:B------:R-:W-:Y:S01]  /*2020*/  @!P0 LDS R4, [R2+0x80] ;  /* 0x0000800002048984 */ /* 0x000fe20000000800 */
[----:B------:R-:W-:-:S03]  /*2030*/  ISETP.GT.U32.AND P1, PT, R20, 0xf, PT ;  /* 0x0000000f1400780c */ /* 0x000fc60003f24070 */
        /* <DEDUP_REMOVED lines=39> */
[----:B------:R-:W-:-:S03]  /*22b0*/  ISETP.NE.AND P1, PT, R20, RZ, PT ;  /* 0x000000ff1400720c */ /* 0x000fc60003f25270 */
[----:B------:R-:W0:Y:S02]  /*22c0*/  @!P0 LDS R5, [R2] ;  /* 0x0000000002058984 */ /* 0x000e240000000800 */
[----:B0-----:R-:W-:-:S05]  /*22d0*/  @!P0 IMAD.IADD R5, R4, 0x1, R5 ;  /* 0x0000000104058824 */ /* 0x001fca00078e0205 */
[----:B------:R-:W-:Y:S04]  /*22e0*/  @!P0 STS [R2], R5 ;  /* 0x0000000502008388 */ /* 0x000fe80000000800 */
[----:B------:R-:W-:Y:S04]  /*22f0*/  @!P0 LDS R4, [R0+0x8] ;  /* 0x0000080000048984 */ /* 0x000fe80000000800 */
[----:B------:R-:W0:Y:S02]  /*2300*/  @!P0 LDS R7, [R0] ;  /* 0x0000000000078984 */ /* 0x000e240000000800 */
[----:B0-----:R-:W-:-:S05]  /*2310*/  @!P0 IADD3 R7, PT, PT, R4, R7, RZ ;  /* 0x0000000704078210 */ /* 0x001fca0007ffe0ff */
[----:B------:R0:W-:Y:S01]  /*2320*/  @!P0 STS [R0], R7 ;  /* 0x0000000700008388 */ /* 0x0001e20000000800 */
[----:B------:R-:W-:Y:S01]  /*2330*/  NOP ;  /* 0x0000000000007918 */ /* 0x000fe20000000000 */
[----:B------:R-:W-:Y:S05]  /*2340*/  @P1 BRA `(.L_x_48) ;  /* 0x0000000000241947 */ /* 0x000fea0003800000 */
[----:B------:R-:W1:Y:S01]  /*2350*/  S2UR UR5, SR_CgaCtaId ;  /* 0x00000000000579c3 */ /* 0x000e620000008800 */
[----:B------:R-:W-:Y:S02]  /*2360*/  UMOV UR4, 0x400 ;  /* 0x0000040000047882 */ /* 0x000fe40000000000 */
[----:B-1----:R-:W-:-:S09]  /*2370*/  ULEA UR4, UR5, UR4, 0x18 ;  /* 0x0000000405047291 */ /* 0x002fd2000f8ec0ff */
[----:B------:R-:W0:Y:S04]  /*2380*/  LDS.64 R2, [UR4+0x3c00] ;  /* 0x003c0004ff027984 */ /* 0x000e280008000a00 */
[----:B------:R-:W1:Y:S01]  /*2390*/  LDS.64 R4, [UR4+0x3d80] ;  /* 0x003d8004ff047984 */ /* 0x000e620008000a00 */
[----:B0-----:R-:W-:Y:S01]  /*23a0*/  IMAD.IADD R0, R3, 0x1, R2 ;  /* 0x0000000103007824 */ /* 0x001fe200078e0202 */
[----:B-1----:R-:W-:-:S04]  /*23b0*/  IADD3 R2, PT, PT, R5, R4, RZ ;  /* 0x0000000405027210 */ /* 0x002fc80007ffe0ff */
[----:B------:R1:W-:Y:S04]  /*23c0*/  STS [UR4+0x3c00], R0 ;  /* 0x003c0000ff007988 */ /* 0x0003e80008000804 */
[----:B------:R1:W-:Y:S02]  /*23d0*/  STS [UR4+0x3d80], R2 ;  /* 0x003d8002ff007988 */ /* 0x0003e40008000804 */
.L_x_48:
[----:B------:R-:W-:Y:S05]  /*23e0*/  BSYNC.RECONVERGENT B0 ;  /* 0x0000000000007941 */ /* 0x000fea0003800200 */
.L_x_47:
[----:B------:R-:W-:Y:S01]  /*23f0*/  NOP ;  /* 0x0000000000007918 */ /* 0x000fe20000000000 */
[----:B------:R-:W-:Y:S05]  /*2400*/  @P1 EXIT ;  /* 0x000000000000194d */ /* 0x000fea0003800000 */
[----:B------:R-:W5:Y:S01]  /*2410*/  S2UR UR5, SR_CgaCtaId ;  /* 0x00000000000579c3 */ /* 0x000f620000008800 */
[----:B------:R-:W-:-:S07]  /*2420*/  UMOV UR4, 0x400 ;  /* 0x0000040000047882 */ /* 0x000fce0000000000 */
[----:B-1----:R-:W1:Y:S08]  /*2430*/  LDC.64 R2, c[0x0][0x3a0] ;  /* 0x0000e800ff027b82 */ /* 0x002e700000000a00 */
[----:B------:R-:W2:Y:S01]  /*2440*/  LDC.64 R4, c[0x0][0x3a8] ;  /* 0x0000ea00ff047b82 */ /* 0x000ea20000000a00 */
[----:B-----5:R-:W-:Y:S01]  /*2450*/  ULEA UR4, UR5, UR4, 0x18 ;  /* 0x0000000405047291 */ /* 0x020fe2000f8ec0ff */
[----:B-1----:R-:W-:-:S08]  /*2460*/  IMAD.WIDE.U32 R2, R19, 0x4, R2 ;  /* 0x0000000413027825 */ /* 0x002fd000078e0002 */
[----:B0-----:R-:W0:Y:S04]  /*2470*/  LDS R7, [UR4+0x3c00] ;  /* 0x003c0004ff077984 */ /* 0x001e280008000800 */
[----:B------:R-:W1:Y:S01]  /*2480*/  LDS R9, [UR4+0x3d80] ;  /* 0x003d8004ff097984 */ /* 0x000e620008000800 */
[----:B--2---:R-:W-:-:S03]  /*2490*/  IMAD.WIDE.U32 R4, R19, 0x4, R4 ;  /* 0x0000000413047825 */ /* 0x004fc600078e0004 */
[----:B0-----:R-:W-:Y:S04]  /*24a0*/  STG.E desc[UR6][R2.64], R7 ;  /* 0x0000000702007986 */ /* 0x001fe8000c101906 */
[----:B-1----:R-:W-:Y:S01]  /*24b0*/  STG.E desc[UR6][R4.64], R9 ;  /* 0x0000000904007986 */ /* 0x002fe2000c101906 */
[----:B------:R-:W-:Y:S05]  /*24c0*/  EXIT ;  /* 0x000000000000794d */ /* 0x000fea0003800000 */
.L_x_49:
[----:B------:R-:W-:-:S00]  /*24d0*/  BRA `(.L_x_49) ;  /* 0xfffffffc00fc7947 */ /* 0x000fc0000383ffff */
[----:B------:R-:W-:-:S00]  /*24e0*/  NOP ;  /* 0x0000000000007918 */ /* 0x000fc00000000000 */
        /* <DEDUP_REMOVED lines=9> */
.L_x_61:


//--------------------- .text._Z14cuda_kernel_b1iiPjS_S_S_S_lii --------------------------
	.section	.text._Z14cuda_kernel_b1iiPjS_S_S_S_lii,"ax",@progbits
	.align	128
        .global         _Z14cuda_kernel_b1iiPjS_S_S_S_lii
        .type           _Z14cuda_kernel_b1iiPjS_S_S_S_lii,@function
        .size           _Z14cuda_kernel_b1iiPjS_S_S_S_lii,(.L_x_62 - _Z14cuda_kernel_b1iiPjS_S_S_S_lii)
        .other          _Z14cuda_kernel_b1iiPjS_S_S_S_lii,@"STO_CUDA_ENTRY STV_DEFAULT"
_Z14cuda_kernel_b1iiPjS_S_S_S_lii:
.text._Z14cuda_kernel_b1iiPjS_S_S_S_lii:
[----:B------:R-:W-:Y:S01]  /*0000*/  LDC R1, c[0x0][0x37c] ;  /* 0x0000df00ff017b82 */ /* 0x000fe20000000800 */
[----:B------:R-:W0:Y:S07]  /*0010*/  S2R R3, SR_TID.X ;  /* 0x0000000000037919 */ /* 0x000e2e0000002100 */
[----:B------:R-:W1:Y:S01]  /*0020*/  LDC.64 R8, c[0x0][0x398] ;  /* 0x0000e600ff087b82 */ /* 0x000e620000000a00 */
[----:B------:R-:W0:Y:S01]  /*0030*/  LDCU UR4, c[0x0][0x360] ;  /* 0x00006c00ff0477ac */ /* 0x000e220008000800 */
[----:B------:R-:W0:Y:S01]  /*0040*/  S2R R0, SR_CTAID.X ;  /* 0x0000000000007919 */ /* 0x000e220000002500 */
[----:B------:R-:W2:Y:S05]  /*0050*/  LDCU.64 UR6, c[0x0][0x358] ;  /* 0x00006b00ff0677ac */ /* 0x000eaa0008000a00 */
[----:B------:R-:W3:Y:S08]  /*0060*/  LDC.64 R4, c[0x0][0x388] ;  /* 0x0000e200ff047b82 */ /* 0x000ef00000000a00 */
[----:B------:R-:W4:Y:S01]  /*0070*/  LDC.64 R6, c[0x0][0x390] ;  /* 0x0000e400ff067b82 */ /* 0x000f220000000a00 */
[----:B------:R-:W5:Y:S01]  /*0080*/  S2R R17, SR_CgaCtaId ;  /* 0x0000000000117919 */ /* 0x000f620000008800 */
[----:B------:R-:W-:Y:S01]  /*0090*/  MOV R10, 0x400 ;  /* 0x00000400000a7802 */ /* 0x000fe20000000f00 */
[----:B------:R-:W5:Y:S01]  /*00a0*/  LDCU.64 UR8, c[0x0][0x3b0] ;  /* 0x00007600ff0877ac */ /* 0x000f620008000a00 */
[----:B------:R-:W-:Y:S01]  /*00b0*/  UMOV UR5, 0xffffffff ;  /* 0xffffffff00057882 */ /* 0x000fe20000000000 */
[----:B------:R-:W1:Y:S01]  /*00c0*/  LDCU.64 UR10, c[0x0][0x3b8] ;  /* 0x00007700ff0a77ac */ /* 0x000e620008000a00 */
[----:B0-----:R-:W-:Y:S01]  /*00d0*/  IMAD R2, R0, UR4, R3 ;  /* 0x0000000400027c24 */ /* 0x001fe2000f8e0203 */
[----:B------:R-:W0:Y:S03]  /*00e0*/  LDCU UR4, c[0x0][0x380] ;  /* 0x00007000ff0477ac */ /* 0x000e260008000800 */
[----:B-1----:R-:W-:-:S04]  /*00f0*/  IMAD.WIDE.U32 R8, R2, 0x4, R8 ;  /* 0x0000000402087825 */ /* 0x002fc800078e0008 */
[C---:B---3--:R-:W-:Y:S02]  /*0100*/  IMAD.WIDE.U32 R4, R2.reuse, 0x4, R4 ;  /* 0x0000000402047825 */ /* 0x048fe400078e0004 */
[----:B--2---:R-:W2:Y:S02]  /*0110*/  LDG.E R9, desc[UR6][R8.64] ;  /* 0x0000000608097981 */ /* 0x004ea4000c1e1900 */
[----:B----4-:R-:W-:Y:S02]  /*0120*/  IMAD.WIDE.U32 R6, R2, 0x4, R6 ;  /* 0x0000000402067825 */ /* 0x010fe400078e0006 */
[----:B------:R1:W2:Y:S04]  /*0130*/  LDG.E R11, desc[UR6][R4.64] ;  /* 0x00000006040b7981 */ /* 0x0002a8000c1e1900 */
[----:B------:R3:W2:Y:S01]  /*0140*/  LDG.E R14, desc[UR6][R6.64] ;  /* 0x00000006060e7981 */ /* 0x0006a2000c1e1900 */
[C---:B------:R-:W-:Y:S01]  /*0150*/  VIADD R13, R10.reuse, 0xf00 ;  /* 0x00000f000a0d7836 */ /* 0x040fe20000000000 */
[----:B-----5:R-:W-:Y:S01]  /*0160*/  LEA R12, R17, R10, 0x18 ;  /* 0x0000000a110c7211 */ /* 0x020fe200078ec0ff */
[----:B------:R-:W-:-:S02]  /*0170*/  VIADD R15, R10, 0x1e00 ;  /* 0x00001e000a0f7836 */ /* 0x000fc40000000000 */
[----:B-1----:R-:W-:Y:S01]  /*0180*/  VIADD R4, R10, 0x2d00 ;  /* 0x00002d000a047836 */ /* 0x002fe20000000000 */
[----:B0-----:R-:W-:Y:S02]  /*0190*/  USHF.L.U32 UR4, UR5, UR4, URZ ;  /* 0x0000000405047299 */ /* 0x001fe400080006ff */
[C---:B------:R-:W-:Y:S01]  /*01a0*/  LEA R8, R17.reuse, R15, 0x18 ;  /* 0x0000000f11087211 */ /* 0x040fe200078ec0ff */
[----:B------:R-:W0:Y:S01]  /*01b0*/  LDCU UR5, c[0x0][0x384] ;  /* 0x00007080ff0577ac */ /* 0x000e220008000800 */
[C---:B---3--:R-:W-:Y:S02]  /*01c0*/  LEA R6, R17.reuse, R13, 0x18 ;  /* 0x0000000d11067211 */ /* 0x048fe400078ec0ff */
[----:B------:R-:W-:Y:S01]  /*01d0*/  LEA R16, R17, R4, 0x18 ;  /* 0x0000000411107211 */ /* 0x000fe200078ec0ff */
[C---:B------:R-:W-:Y:S02]  /*01e0*/  IMAD R4, R3.reuse, 0x28, R12 ;  /* 0x0000002803047824 */ /* 0x040fe400078e020c */
[----:B------:R-:W-:-:S02]  /*01f0*/  IMAD R5, R3, 0x28, R6 ;  /* 0x0000002803057824 */ /* 0x000fc400078e0206 */
[C---:B------:R-:W-:Y:S02]  /*0200*/  IMAD R6, R3.reuse, 0x28, R8 ;  /* 0x0000002803067824 */ /* 0x040fe400078e0208 */
[----:B------:R-:W-:Y:S01]  /*0210*/  IMAD R7, R3, 0x28, R16 ;  /* 0x0000002803077824 */ /* 0x000fe200078e0210 */
[----:B------:R-:W-:-:S04]  /*0220*/  ISETP.GE.U32.AND P0, PT, R2, UR8, PT ;  /* 0x0000000802007c0c */ /* 0x000fc8000bf06070 */
[----:B------:R-:W-:Y:S01]  /*0230*/  ISETP.GE.AND.EX P0, PT, RZ, UR9, PT, P0 ;  /* 0x00000009ff007c0c */ /* 0x000fe2000bf06300 */
[C---:B------:R-:W-:Y:S01]  /*0240*/  VIADD R2, R10.reuse, 0x3c00 ;  /* 0x00003c000a027836 */ /* 0x040fe20000000000 */
[----:B------:R-:W-:Y:S01]  /*0250*/  IADD3 R10, PT, PT, R10, 0x3d80, RZ ;  /* 0x00003d800a0a7810 */ /* 0x000fe20007ffe0ff */
[----:B------:R-:W-:Y:S03]  /*0260*/  BSSY.RECONVERGENT B0, `(.L_x_50) ;  /* 0x0000042000007945 */ /* 0x000fe60003800200 */
[C---:B------:R-:W-:Y:S02]  /*0270*/  LEA R2, R17.reuse, R2, 0x18 ;  /* 0x0000000211027211 */ /* 0x040fe400078ec0ff */
[----:B------:R-:W-:-:S03]  /*0280*/  LEA R8, R17, R10, 0x18 ;  /* 0x0000000a11087211 */ /* 0x000fc600078ec0ff */
[C---:B------:R-:W-:Y:S02]  /*0290*/  IMAD R2, R3.reuse, 0x4, R2 ;  /* 0x0000000403027824 */ /* 0x040fe400078e0202 */
[----:B------:R-:W-:Y:S01]  /*02a0*/  IMAD R8, R3, 0x4, R8 ;  /* 0x0000000403087824 */ /* 0x000fe200078e0208 */
[----:B--2---:R-:W-:Y:S01]  /*02b0*/  LOP3.LUT R12, R9, R14, R11, 0xfe, !PT ;  /* 0x0000000e090c7212 */ /* 0x004fe200078efe0b */
[----:B------:R1:W-:Y:S03]  /*02c0*/  STS [R4], R11 ;  /* 0x0000000b04007388 */ /* 0x0003e60000000800 */
[----:B------:R-:W-:Y:S01]  /*02d0*/  LOP3.LUT R12, R12, UR4, RZ, 0x3, !PT ;  /* 0x000000040c0c7c12 */ /* 0x000fe2000f8e03ff */
[----:B------:R1:W-:Y:S04]  /*02e0*/  STS [R5], R14 ;  /* 0x0000000e05007388 */ /* 0x0003e80000000800 */
[----:B------:R1:W-:Y:S04]  /*02f0*/  STS [R6], R9 ;  /* 0x0000000906007388 */ /* 0x0003e80000000800 */
[----:B------:R1:W-:Y:S01]  /*0300*/  STS [R7], R12 ;  /* 0x0000000c07007388 */ /* 0x0003e20000000800 */
[----:B0-----:R-:W-:Y:S05]  /*0310*/  @P0 BRA `(.L_x_51) ;  /* 0x0000000000d00947 */ /* 0x001fea0003800000 */
[----:B------:R-:W-:Y:S01]  /*0320*/  BSSY.RECONVERGENT B1, `(.L_x_52) ;  /* 0x0000030000017945 */ /* 0x000fe20003800200 */
[----:B------:R-:W-:Y:S01]  /*0330*/  IMAD.MOV.U32 R13, RZ, RZ, RZ ;  /* 0x000000ffff0d7224 */ /* 0x000fe200078e00ff */
[----:B-1----:R-:W-:-:S07]  /*0340*/  CS2R R10, SRZ ;  /* 0x00000000000a7805 */ /* 0x002fce000001ff00 */
.L_x_56:
[----:B0-----:R-:W-:Y:S01]  /*0350*/  IMAD R9, R10, 0x4, R7 ;  /* 0x000000040a097824 */ /* 0x001fe200078e0207 */
[----:B------:R-:W-:Y:S01]  /*0360*/  BSSY.RECONVERGENT B2, `(.L_x_53) ;  /* 0x0000029000027945 */ /* 0x000fe20003800200 */
[----:B------:R-:W-:-:S03]  /*0370*/  MOV R17, R10 ;  /* 0x0000000a00117202 */ /* 0x000fc60000000f00 */
[----:B------:R-:W0:Y:S02]  /*0380*/  LDS R12, [R9] ;  /* 0x00000000090c7984 */ /* 0x000e240000000800 */
[----:B0-----:R-:W-:-:S13]  /*0390*/  ISETP.NE.AND P0, PT, R12, RZ, PT ;  /* 0x000000ff0c00720c */ /* 0x001fda0003f05270 */
[----:B------:R-:W-:Y:S01]  /*03a0*/  @!P0 VIADD R10, R10, 0xffffffff ;  /* 0xffffffff0a0a8836 */ /* 0x000fe20000000000 */
[----:B------:R-:W-:Y:S06]  /*03b0*/  @!P0 BRA `(.L_x_54) ;  /* 0x00000000008c8947 */ /* 0x000fec0003800000 */
[----:B------:R-:W-:-:S05]  /*03c0*/  VIADD R10, R17, UR10 ;  /* 0x0000000a110a7c36 */ /* 0x000fca0008000000 */
[----:B------:R-:W-:-:S13]  /*03d0*/  ISETP.GE.AND P0, PT, R10, UR11, PT ;  /* 0x0000000b0a007c0c */ /* 0x000fda000bf06270 */
[----:B------:R-:W-:-:S05]  /*03e0*/  @!P0 LOP3.LUT R12, R12, 0xfffffffd, RZ, 0xc0, !PT ;  /* 0xfffffffd0c0c8812 */ /* 0x000fca00078ec0ff */
[----:B------:R-:W-:-:S05]  /*03f0*/  IMAD.MOV R15, RZ, RZ, -R12 ;  /* 0x000000ffff0f7224 */ /* 0x000fca00078e0a0c */
[----:B------:R-:W-:-:S04]  /*0400*/  LOP3.LUT R19, R12, R15, RZ, 0xc0, !PT ;  /* 0x0000000f0c137212 */ /* 0x000fc800078ec0ff */
[----:B------:R-:W-:Y:S02]  /*0410*/  LOP3.LUT R12, R12, R19, RZ, 0x3c, !PT ;  /* 0x000000130c0c7212 */ /* 0x000fe400078e3cff */
[----:B------:R-:W-:-:S03]  /*0420*/  LOP3.LUT P0, RZ, R19, UR4, RZ, 0x30, !PT ;  /* 0x0000000413ff7c12 */ /* 0x000fc6000f8030ff */
[----:B------:R0:W-:Y:S10]  /*0430*/  STS [R9], R12 ;  /* 0x0000000c09007388 */ /* 0x0001f40000000800 */
[----:B0-----:R-:W-:Y:S05]  /*0440*/  @!P0 BRA `(.L_x_55) ;  /* 0x0000000000648947 */ /* 0x001fea0003800000 */
[----:B------:R-:W-:-:S05]  /*0450*/  VIADD R21, R17, 0x1 ;  /* 0x0000000111157836 */ /* 0x000fca0000000000 */
[----:B------:R-:W-:-:S13]  /*0460*/  ISETP.NE.AND P0, PT, R21, UR5, PT ;  /* 0x0000000515007c0c */ /* 0x000fda000bf05270 */
[----:B------:R-:W-:Y:S01]  /*0470*/  @!P0 IADD3 R11, PT, PT, R11, 0x1, RZ ;  /* 0x000000010b0b8810 */ /* 0x000fe20007ffe0ff */
[----:B------:R-:W-:Y:S02]  /*0480*/  @!P0 VIADD R13, R13, 0x8 ;  /* 0x000000080d0d8836 */ /* 0x000fe40000000000 */
[----:B------:R-:W-:Y:S01]  /*0490*/  @!P0 VIADD R10, R17, 0xffffffff ;  /* 0xffffffff110a8836 */ /* 0x000fe20000000000 */
[----:B------:R-:W-:Y:S06]  /*04a0*/  @!P0 BRA `(.L_x_54) ;  /* 0x0000000000508947 */ /* 0x000fec0003800000 */
[C---:B------:R-:W-:Y:S01]  /*04b0*/  IMAD R14, R17.reuse, 0x4, R5 ;  /* 0x00000004110e7824 */ /* 0x040fe200078e0205 */
[C---:B------:R-:W-:Y:S01]  /*04c0*/  LEA R16, R17.reuse, R6, 0x2 ;  /* 0x0000000611107211 */ /* 0x040fe200078e10ff */
[----:B------:R-:W-:-:S03]  /*04d0*/  IMAD R12, R17, 0x4, R4 ;  /* 0x00000004110c7824 */ /* 0x000fc600078e0204 */
[----:B------:R-:W0:Y:S04]  /*04e0*/  LDS R15, [R14] ;  /* 0x000000000e0f7984 */ /* 0x000e280000000800 */
[----:B------:R-:W1:Y:S04]  /*04f0*/  LDS R17, [R16] ;  /* 0x0000000010117984 */ /* 0x000e680000000800 */
[----:B------:R-:W2:Y:S01]  /*0500*/  LDS R10, [R12] ;  /* 0x000000000c0a7984 */ /* 0x000ea20000000800 */
[C---:B0-----:R-:W-:Y:S02]  /*0510*/  LOP3.LUT R18, R19.reuse, R15, RZ, 0xfc, !PT ;  /* 0x0000000f13127212 */ /* 0x041fe400078efcff */
[----:B-1----:R-:W-:-:S03]  /*0520*/  LOP3.LUT R17, R19, R17, RZ, 0xfc, !PT ;  /* 0x0000001113117212 */ /* 0x002fc600078efcff */
[----:B------:R-:W-:Y:S01]  /*0530*/  IMAD.SHL.U32 R18, R18, 0x2, RZ ;  /* 0x0000000212127824 */ /* 0x000fe200078e00ff */
[----:B--2---:R-:W-:Y:S02]  /*0540*/  LOP3.LUT R15, R19, R10, RZ, 0xfc, !PT ;  /* 0x0000000a130f7212 */ /* 0x004fe400078efcff */
[----:B------:R-:W-:-:S03]  /*0550*/  SHF.R.U32.HI R17, RZ, 0x1, R17 ;  /* 0x00000001ff117819 */ /* 0x000fc60000011611 */
[----:B------:R0:W-:Y:S01]  /*0560*/  STS [R12+0x4], R15 ;  /* 0x0000040f0c007388 */ /* 0x0001e20000000800 */
[----:B------:R-:W-:-:S03]  /*0570*/  LOP3.LUT R10, R17, R18, R15, 0xfe, !PT ;  /* 0x00000012110a7212 */ /* 0x000fc600078efe0f */
[----:B------:R0:W-:Y:S01]  /*0580*/  STS [R14+0x4], R18 ;  /* 0x000004120e007388 */ /* 0x0001e20000000800 */
[----:B------:R-:W-:Y:S01]  /*0590*/  LOP3.LUT R20, R10, UR4, RZ, 0x3, !PT ;  /* 0x000000040a147c12 */ /* 0x000fe2000f8e03ff */
[----:B------:R-:W-:Y:S02]  /*05a0*/  IMAD.MOV.U32 R10, RZ, RZ, R21 ;  /* 0x000000ffff0a7224 */ /* 0x000fe400078e0015 */
[----:B------:R0:W-:Y:S04]  /*05b0*/  STS [R16+0x4], R17 ;  /* 0x0000041110007388 */ /* 0x0001e80000000800 */
[----:B------:R0:W-:Y:S01]  /*05c0*/  STS [R9+0x4], R20 ;  /* 0x0000041409007388 */ /* 0x0001e20000000800 */
[----:B------:R-:W-:Y:S05]  /*05d0*/  BRA `(.L_x_54) ;  /* 0x0000000000047947 */ /* 0x000fea0003800000 */
.L_x_55:
[----:B------:R-:W-:-:S07]  /*05e0*/  IADD3 R10, PT, PT, R17, -0x1, RZ ;  /* 0xffffffff110a7810 */ /* 0x000fce0007ffe0ff */
.L_x_54:
[----:B------:R-:W-:Y:S05]  /*05f0*/  BSYNC.RECONVERGENT B2 ;  /* 0x0000000000027941 */ /* 0x000fea0003800200 */
.L_x_53:
[----:B------:R-:W-:-:S13]  /*0600*/  ISETP.GT.AND P0, PT, R10, -0x1, PT ;  /* 0xffffffff0a00780c */ /* 0x000fda0003f04270 */
[----:B------:R-:W-:Y:S05]  /*0610*/  @P0 BRA `(.L_x_56) ;  /* 0xfffffffc004c0947 */ /* 0x000fea000383ffff */
[----:B------:R-:W-:Y:S05]  /*0620*/  BSYNC.RECONVERGENT B1 ;  /* 0x0000000000017941 */ /* 0x000fea0003800200 */
.L_x_52:
[----:B------:R2:W-:Y:S04]  /*0630*/  STS [R2], R13 ;  /* 0x0000000d02007388 */ /* 0x0005e80000000800 */
[----:B------:R2:W-:Y:S01]  /*0640*/  STS [R8], R11 ;  /* 0x0000000b08007388 */ /* 0x0005e20000000800 */
[----:B------:R-:W-:Y:S05]  /*0650*/  BRA `(.L_x_57) ;  /* 0x0000000000087947 */ /* 0x000fea0003800000 */
.L_x_51:
[----:B------:R0:W-:Y:S04]  /*0660*/  STS [R2], RZ ;  /* 0x000000ff02007388 */ /* 0x0001e80000000800 */
[----:B------:R0:W-:Y:S02]  /*0670*/  STS [R8], RZ ;  /* 0x000000ff08007388 */ /* 0x0001e40000000800 */
.L_x_57:
[----:B------:R-:W-:Y:S05]  /*0680*/  BSYNC.RECONVERGENT B0 ;  /* 0x0000000000007941 */ /* 0x000fea0003800200 */
.L_x_50:
[----:B------:R-:W-:Y:S01]  /*0690*/  BAR.SYNC.DEFER_BLOCKING 0x0 ;  /* 0x0000000000007b1d */ /* 0x000fe20000010000 */
[C---:B------:R-:W-:Y:S02]  /*06a0*/  LOP3.LUT P1, RZ, R3.reuse, 0x3e0, RZ, 0xc0, !PT ;  /* 0x000003e003ff7812 */ /* 0x040fe4000782c0ff */
[----:B------:R-:W-:-:S03]  /*06b0*/  ISETP.GT.U32.AND P0, PT, R3, 0x1f, PT ;  /* 0x0000001f0300780c */ /* 0x000fc60003f04070 */
[----:B------:R-:W-:Y:S08]  /*06c0*/  BSSY.RECONVERGENT B0, `(.L_x_58) ;  /* 0x0000046000007945 */ /* 0x000ff00003800200 */
[----:B-1----:R-:W-:Y:S04]  /*06d0*/  @!P1 LDS R4, [R2+0x100] ;  /* 0x0001000002049984 */ /* 0x002fe80000000800 */
[----:B------:R-:W1:Y:S02]  /*06e0*/  @!P1 LDS R5, [R2] ;  /* 0x0000000002059984 */ /* 0x000e640000000800 */
[----:B-1----:R-:W-:-:S05]  /*06f0*/  @!P1 IMAD.IADD R5, R4, 0x1, R5 ;  /* 0x0000000104059824 */ /* 0x002fca00078e0205 */
[----:B------:R-:W-:Y:S04]  /*0700*/  @!P1 STS [R2], R5 ;  /* 0x0000000502009388 */ /* 0x000fe80000000800 */
[----:B------:R-:W-:Y:S04]  /*0710*/  @!P1 LDS R4, [R8+0x100] ;  /* 0x0001000008049984 */ /* 0x000fe80000000800 */
[----:B------:R-:W1:Y:S02]  /*0720*/  @!P1 LDS R7, [R8] ;  /* 0x0000000008079984 */ /* 0x000e640000000800 */
[----:B-1----:R-:W-:-:S05]  /*0730*/  @!P1 IMAD.IADD R7, R4, 0x1, R7 ;  /* 0x0000000104079824 */ /* 0x002fca00078e0207 */
[----:B------:R-:W-:Y:S01]  /*0740*/  @!P1 STS [R8], R7 ;  /* 0x0000000708009388 */ /* 0x000fe20000000800 */
[----:B------:R-:W-:-:S03]  /*0750*/  NOP ;  /* 0x0000000000007918 */ /* 0x000fc60000000000 */
[----:B------:R-:W-:Y:S01]  /*0760*/  @!P0 LDS R4, [R2+0x80] ;  /* 0x0000800002048984 */ /* 0x000fe20000000800 */
[----:B------:R-:W-:-:S03]  /*0770*/  ISETP.GT.U32.AND P1, PT, R3, 0xf, PT ;  /* 0x0000000f0300780c */ /* 0x000fc60003f24070 */
[----:B0-----:R-:W0:Y:S02]  /*0780*/  @!P0 LDS R9, [R2] ;  /* 0x0000000002098984 */ /* 0x001e240000000800 */
        /* <DEDUP_REMOVED lines=14> */
[----:B0-----:R-:W-:-:S05]  /*0870*/  @!P1 IMAD.IADD R9, R4, 0x1, R9 ;  /* 0x0000000104099824 */ /* 0x001fca00078e0209 */
        /* <DEDUP_REMOVED lines=36> */
[----:B--2---:R-:W1:Y:S04]  /*0ac0*/  LDS.64 R2, [UR4+0x3c00] ;  /* 0x003c0004ff027984 */ /* 0x004e680008000a00 */
[----:B------:R-:W2:Y:S01]  /*0ad0*/  LDS.64 R4, [UR4+0x3d80] ;  /* 0x003d8004ff047984 */ /* 0x000ea20008000a00 */
[----:B-1----:R-:W-:Y:S02]  /*0ae0*/  IMAD.IADD R2, R3, 0x1, R2 ;  /* 0x0000000103027824 */ /* 0x002fe400078e0202 */
[----:B--2---:R-:W-:-:S03]  /*0af0*/  IMAD.IADD R3, R5, 0x1, R4 ;  /* 0x0000000105037824 */ /* 0x004fc600078e0204 */
[----:B------:R1:W-:Y:S04]  /*0b00*/  STS [UR4+0x3c00], R2 ;  /* 0x003c0002ff007988 */ /* 0x0003e80008000804 */
[----:B------:R1:W-:Y:S02]  /*0b10*/  STS [UR4+0x3d80], R3 ;  /* 0x003d8003ff007988 */ /* 0x0003e40008000804 */
.L_x_59:
[----:B------:R-:W-:Y:S05]  /*0b20*/  BSYNC.RECONVERGENT B0 ;  /* 0x0000000000007941 */ /* 0x000fea0003800200 */
.L_x_58:
[----:B------:R-:W-:Y:S01]  /*0b30*/  NOP ;  /* 0x0000000000007918 */ /* 0x000fe20000000000 */
[----:B------:R-:W-:Y:S05]  /*0b40*/  @P1 EXIT ;  /* 0x000000000000194d */ /* 0x000fea0003800000 */
[----:B------:R-:W3:Y:S01]  /*0b50*/  S2UR UR5, SR_CgaCtaId ;  /* 0x00000000000579c3 */ /* 0x000ee20000008800 */
[----:B------:R-:W-:-:S07]  /*0b60*/  UMOV UR4, 0x400 ;  /* 0x0000040000047882 */ /* 0x000fce0000000000 */
[----:B-12---:R-:W1:Y:S08]  /*0b70*/  LDC.64 R2, c[0x0][0x3a0] ;  /* 0x0000e800ff027b82 */ /* 0x006e700000000a00 */
[----:B------:R-:W2:Y:S01]  /*0b80*/  LDC.64 R4, c[0x0][0x3a8] ;  /* 0x0000ea00ff047b82 */ /* 0x000ea20000000a00 */
[----:B---3--:R-:W-:Y:S01]  /*0b90*/  ULEA UR4, UR5, UR4, 0x18 ;  /* 0x0000000405047291 */ /* 0x008fe2000f8ec0ff */
[----:B-1----:R-:W-:-:S08]  /*0ba0*/  IMAD.WIDE.U32 R2, R0, 0x4, R2 ;  /* 0x0000000400027825 */ /* 0x002fd000078e0002 */
[----:B------:R-:W1:Y:S04]  /*0bb0*/  LDS R7, [UR4+0x3c00] ;  /* 0x003c0004ff077984 */ /* 0x000e680008000800 */
[----:B0-----:R-:W0:Y:S01]  /*0bc0*/  LDS R9, [UR4+0x3d80] ;  /* 0x003d8004ff097984 */ /* 0x001e220008000800 */
[----:B--2---:R-:W-:-:S03]  /*0bd0*/  IMAD.WIDE.U32 R4, R0, 0x4, R4 ;  /* 0x0000000400047825 */ /* 0x004fc600078e0004 */
[----:B-1----:R-:W-:Y:S04]  /*0be0*/  STG.E desc[UR6][R2.64], R7 ;  /* 0x0000000702007986 */ /* 0x002fe8000c101906 */
[----:B0-----:R-:W-:Y:S01]  /*0bf0*/  STG.E desc[UR6][R4.64], R9 ;  /* 0x0000000904007986 */ /* 0x001fe2000c101906 */
[----:B------:R-:W-:Y:S05]  /*0c00*/  EXIT ;  /* 0x000000000000794d */ /* 0x000fea0003800000 */
.L_x_60:
        /* <DEDUP_REMOVED lines=15> */
.L_x_62:


//--------------------- .nv.shared._Z14cuda_kernel_b2iiPjS_S_S_S_lS_iiiiiii --------------------------
	.section	.nv.shared._Z14cuda_kernel_b2iiPjS_S_S_S_lS_iiiiiii,"aw",@nobits
	.sectionflags	@""
	.align	4
.nv.shared._Z14cuda_kernel_b2iiPjS_S_S_S_lS_iiiiiii:
	.zero		17152


//--------------------- .nv.shared.reserved.0     --------------------------
	.section	.nv.shared.reserved.0,"aw",@nobits
	.weak		__nv_reservedSMEM_offset_0_alias
	.size		__nv_reservedSMEM_offset_0_alias, 0, 64
	.other		__nv_reservedSMEM_offset_0_alias,@"STO_CUDA_RESERVED_SHARED STV_DEFAULT"
__nv_reservedSMEM_offset_0_alias:
	.zero		0
	.zero		64


//--------------------- .nv.shared._Z14cuda_kernel_b1iiPjS_S_S_S_lii --------------------------
	.section	.nv.shared._Z14cuda_kernel_b1iiPjS_S_S_S_lii,"aw",@nobits
	.sectionflags	@""
	.align	4
.nv.shared._Z14cuda_kernel_b1iiPjS_S_S_S_lii:
	.zero		17152


//--------------------- .nv.constant0._Z14cuda_kernel_b2iiPjS_S_S_S_lS_iiiiiii --------------------------
	.section	.nv.constant0._Z14cuda_kernel_b2iiPjS_S_S_S_lS_iiiiiii,"a",@progbits
	.sectionflags	@""
	.align	4
.nv.constant0._Z14cuda_kernel_b2iiPjS_S_S_S_lS_iiiiiii:
	.zero		988


//--------------------- .nv.constant0._Z14cuda_kernel_b1iiPjS_S_S_S_lii --------------------------
	.section	.nv.constant0._Z14cuda_kernel_b1iiPjS_S_S_S_lii,"a",@progbits
	.sectionflags	@""
	.align	4
.nv.constant0._Z14cuda_kernel_b1iiPjS_S_S_S_lii:
	.zero		960


//--------------------- SYMBOLS --------------------------

	.type		.nv.reservedSmem.offset0,@object
	.size		.nv.reservedSmem.offset0,0x4
	.type		.nv.reservedSmem.cap,@object
	.size		.nv.reservedSmem.cap,0x4
